	.target	sm_100a

	.elftype	@"ET_EXEC"


//--------------------- .note.nv.tkinfo           --------------------------
	.section	.note.nv.tkinfo,"",@"SHT_NOTE"
	.sectionflags	@"SHF_NOTE_NV_TKINFO"
	.tkinfo
        /*0018*/ 	.word	0x00000002
        /*0030*/ 	.string	""
        /*0030*/ 	.string	"ptxas"
        /*0030*/ 	.string	"Cuda compilation tools, release 13.0, V13.0.88"
        /*0030*/ 	.string	"Build cuda_13.0.r13.0/compiler.36424714_0"
        /*0030*/ 	.string	"-arch sm_100a -m 64 "



//--------------------- .note.nv.cuinfo           --------------------------
	.section	.note.nv.cuinfo,"",@"SHT_NOTE"
	.sectionflags	@"SHF_NOTE_NV_CUINFO"
        /*0018*/ 	.short	0x0002
        /*001a*/ 	.short	0x0064
        /*001c*/ 	.short	0x0082
	.zero		2


//--------------------- .nv.info                  --------------------------
	.section	.nv.info,"",@"SHT_CUDA_INFO"
	.align	4


	//----- nvinfo : EIATTR_REGCOUNT
	.align		4
        /*0000*/ 	.byte	0x04, 0x2f
        /*0002*/ 	.short	(.L_19 - .L_18)
	.align		4
.L_18:
        /*0004*/ 	.word	index@(_ZN7cutlass13device_kernelINS_4gemm6kernel13GemmUniversalIN4cute5tupleIJiiiiEEENS1_10collective13CollectiveMmaINS1_35MainloopSm100TmaUmmaWarpSpecializedILi13ELi2ELi4ENS5_IJNS4_1CILi1EEESB_SB_EEEEENS5_IJNSA_ILi64EEESE_NSA_ILi128EEEEEENS_12float_e4m3_tENS5_IJlSB_lEEESH_SI_NS4_8TiledMMAINS4_8MMA_AtomIJNS4_10MMA_TraitsINS4_19SM100_MMA_F8F6F4_SSEJSH_SH_fSE_SE_NS4_17integral_constantINS4_4UMMA5MajorELSP_0EEESQ_NSN_INSO_7ScaleInELSR_0EEESS_EEEEEENS4_6LayoutISC_NS5_IJNSA_ILi0EEESW_SW_EEEEENS5_IJNS4_10UnderscoreESZ_SZ_EEEEENS4_13SM90_TMA_LOADENS4_14ComposedLayoutINS4_7SwizzleILi3ELi4ELi3EEENS4_18smem_ptr_flag_bitsILi8EEENSV_INS5_IJNSA_ILi8EEESF_EEENS5_IJSF_SB_EEEEEEEvNS4_8identityES12_S1C_vS1D_EENS_8epilogue10collective18CollectiveEpilogueINS1F_23Sm100TmaWarpSpecializedILi1ELi1ELi32ELb0ELb0EEEJSG_NS5_IJNSV_ISE_SB_EES1K_EEESH_SI_SH_SI_NS1F_6fusion15FusionCallbacksIS1J_NS1M_17LinearCombinationISH_fSH_fLNS_15FloatRoundStyleE2EEESG_S1L_JEEENS4_5SM1004TMEM4LOAD26SM100_TMEM_LOAD_16dp32b32xES12_NS13_INS14_ILi2ELi4ELi3EEES17_NSV_INS5_IJS18_SE_EEENS5_IJSE_SB_EEEEEEENS4_39AutoVectorizingCopyWithAssumedAlignmentILi128EEENS4_14SM90_TMA_STOREES20_S22_S22_EEEvvEEEEvNT_6ParamsE)
        /*0008*/ 	.word	0x00000078


	//----- nvinfo : EIATTR_FRAME_SIZE
	.align		4
.L_19:
        /*000c*/ 	.byte	0x04, 0x11
        /*000e*/ 	.short	(.L_21 - .L_20)
	.align		4
.L_20:
        /*0010*/ 	.word	index@($__internal_2_$__cuda_sm10x_tcgen05_guardrail_trap_unallocated_columns_being_dealloced)
        /*0014*/ 	.word	0x00000000


	//----- nvinfo : EIATTR_FRAME_SIZE
	.align		4
.L_21:
        /*0018*/ 	.byte	0x04, 0x11
        /*001a*/ 	.short	(.L_23 - .L_22)
	.align		4
.L_22:
        /*001c*/ 	.word	index@($__internal_1_$__cuda_sm10x_tcgen05_guardrail_trap_phase_invalid_during_alloc)
        /*0020*/ 	.word	0x00000000


	//----- nvinfo : EIATTR_FRAME_SIZE
	.align		4
.L_23:
        /*0024*/ 	.byte	0x04, 0x11
        /*0026*/ 	.short	(.L_25 - .L_24)
	.align		4
.L_24:
        /*0028*/ 	.word	index@($__internal_0_$__cuda_sm10x_tcgen05_guardrail_trap_col_being_dealloced_not_returned_by_alloc)
        /*002c*/ 	.word	0x00000000


	//----- nvinfo : EIATTR_FRAME_SIZE
	.align		4
.L_25:
        /*0030*/ 	.byte	0x04, 0x11
        /*0032*/ 	.short	(.L_27 - .L_26)
	.align		4
.L_26:
        /*0034*/ 	.word	index@(_ZN7cutlass13device_kernelINS_4gemm6kernel13GemmUniversalIN4cute5tupleIJiiiiEEENS1_10collective13CollectiveMmaINS1_35MainloopSm100TmaUmmaWarpSpecializedILi13ELi2ELi4ENS5_IJNS4_1CILi1EEESB_SB_EEEEENS5_IJNSA_ILi64EEESE_NSA_ILi128EEEEEENS_12float_e4m3_tENS5_IJlSB_lEEESH_SI_NS4_8TiledMMAINS4_8MMA_AtomIJNS4_10MMA_TraitsINS4_19SM100_MMA_F8F6F4_SSEJSH_SH_fSE_SE_NS4_17integral_constantINS4_4UMMA5MajorELSP_0EEESQ_NSN_INSO_7ScaleInELSR_0EEESS_EEEEEENS4_6LayoutISC_NS5_IJNSA_ILi0EEESW_SW_EEEEENS5_IJNS4_10UnderscoreESZ_SZ_EEEEENS4_13SM90_TMA_LOADENS4_14ComposedLayoutINS4_7SwizzleILi3ELi4ELi3EEENS4_18smem_ptr_flag_bitsILi8EEENSV_INS5_IJNSA_ILi8EEESF_EEENS5_IJSF_SB_EEEEEEEvNS4_8identityES12_S1C_vS1D_EENS_8epilogue10collective18CollectiveEpilogueINS1F_23Sm100TmaWarpSpecializedILi1ELi1ELi32ELb0ELb0EEEJSG_NS5_IJNSV_ISE_SB_EES1K_EEESH_SI_SH_SI_NS1F_6fusion15FusionCallbacksIS1J_NS1M_17LinearCombinationISH_fSH_fLNS_15FloatRoundStyleE2EEESG_S1L_JEEENS4_5SM1004TMEM4LOAD26SM100_TMEM_LOAD_16dp32b32xES12_NS13_INS14_ILi2ELi4ELi3EEES17_NSV_INS5_IJS18_SE_EEENS5_IJSE_SB_EEEEEEENS4_39AutoVectorizingCopyWithAssumedAlignmentILi128EEENS4_14SM90_TMA_STOREES20_S22_S22_EEEvvEEEEvNT_6ParamsE)
        /*0038*/ 	.word	0x00000000


	//----- nvinfo : EIATTR_MIN_STACK_SIZE
	.align		4
.L_27:
        /*003c*/ 	.byte	0x04, 0x12
        /*003e*/ 	.short	(.L_29 - .L_28)
	.align		4
.L_28:
        /*0040*/ 	.word	index@(_ZN7cutlass13device_kernelINS_4gemm6kernel13GemmUniversalIN4cute5tupleIJiiiiEEENS1_10collective13CollectiveMmaINS1_35MainloopSm100TmaUmmaWarpSpecializedILi13ELi2ELi4ENS5_IJNS4_1CILi1EEESB_SB_EEEEENS5_IJNSA_ILi64EEESE_NSA_ILi128EEEEEENS_12float_e4m3_tENS5_IJlSB_lEEESH_SI_NS4_8TiledMMAINS4_8MMA_AtomIJNS4_10MMA_TraitsINS4_19SM100_MMA_F8F6F4_SSEJSH_SH_fSE_SE_NS4_17integral_constantINS4_4UMMA5MajorELSP_0EEESQ_NSN_INSO_7ScaleInELSR_0EEESS_EEEEEENS4_6LayoutISC_NS5_IJNSA_ILi0EEESW_SW_EEEEENS5_IJNS4_10UnderscoreESZ_SZ_EEEEENS4_13SM90_TMA_LOADENS4_14ComposedLayoutINS4_7SwizzleILi3ELi4ELi3EEENS4_18smem_ptr_flag_bitsILi8EEENSV_INS5_IJNSA_ILi8EEESF_EEENS5_IJSF_SB_EEEEEEEvNS4_8identityES12_S1C_vS1D_EENS_8epilogue10collective18CollectiveEpilogueINS1F_23Sm100TmaWarpSpecializedILi1ELi1ELi32ELb0ELb0EEEJSG_NS5_IJNSV_ISE_SB_EES1K_EEESH_SI_SH_SI_NS1F_6fusion15FusionCallbacksIS1J_NS1M_17LinearCombinationISH_fSH_fLNS_15FloatRoundStyleE2EEESG_S1L_JEEENS4_5SM1004TMEM4LOAD26SM100_TMEM_LOAD_16dp32b32xES12_NS13_INS14_ILi2ELi4ELi3EEES17_NSV_INS5_IJS18_SE_EEENS5_IJSE_SB_EEEEEEENS4_39AutoVectorizingCopyWithAssumedAlignmentILi128EEENS4_14SM90_TMA_STOREES20_S22_S22_EEEvvEEEEvNT_6ParamsE)
        /*0044*/ 	.word	0x00000000
.L_29:


//--------------------- .nv.compat                --------------------------
	.section	.nv.compat,"",@"SHT_CUDA_COMPAT_INFO"
	.align	4
        /*0000*/ 	.byte	0x02, 0x09, 0x01, 0x00, 0x02, 0x02, 0x02, 0x00, 0x02, 0x05, 0x05, 0x00, 0x03, 0x07, 0x01, 0x01
        /*0010*/ 	.byte	0x02, 0x03, 0x01, 0x00, 0x02, 0x06, 0x01, 0x00, 0x04, 0x0b, 0x08, 0x00, 0x09, 0x00, 0x00, 0x00
        /*0020*/ 	.byte	0x00, 0x00, 0x00, 0x00


//--------------------- .nv.info._ZN7cutlass13device_kernelINS_4gemm6kernel13GemmUniversalIN4cute5tupleIJiiiiEEENS1_10collective13CollectiveMmaINS1_35MainloopSm100TmaUmmaWarpSpecializedILi13ELi2ELi4ENS5_IJNS4_1CILi1EEESB_SB_EEEEENS5_IJNSA_ILi64EEESE_NSA_ILi128EEEEEENS_12float_e4m3_tENS5_IJlSB_lEEESH_SI_NS4_8TiledMMAINS4_8MMA_AtomIJNS4_10MMA_TraitsINS4_19SM100_MMA_F8F6F4_SSEJSH_SH_fSE_SE_NS4_17integral_constantINS4_4UMMA5MajorELSP_0EEESQ_NSN_INSO_7ScaleInELSR_0EEESS_EEEEEENS4_6LayoutISC_NS5_IJNSA_ILi0EEESW_SW_EEEEENS5_IJNS4_10UnderscoreESZ_SZ_EEEEENS4_13SM90_TMA_LOADENS4_14ComposedLayoutINS4_7SwizzleILi3ELi4ELi3EEENS4_18smem_ptr_flag_bitsILi8EEENSV_INS5_IJNSA_ILi8EEESF_EEENS5_IJSF_SB_EEEEEEEvNS4_8identityES12_S1C_vS1D_EENS_8epilogue10collective18CollectiveEpilogueINS1F_23Sm100TmaWarpSpecializedILi1ELi1ELi32ELb0ELb0EEEJSG_NS5_IJNSV_ISE_SB_EES1K_EEESH_SI_SH_SI_NS1F_6fusion15FusionCallbacksIS1J_NS1M_17LinearCombinationISH_fSH_fLNS_15FloatRoundStyleE2EEESG_S1L_JEEENS4_5SM1004TMEM4LOAD26SM100_TMEM_LOAD_16dp32b32xES12_NS13_INS14_ILi2ELi4ELi3EEES17_NSV_INS5_IJS18_SE_EEENS5_IJSE_SB_EEEEEEENS4_39AutoVectorizingCopyWithAssumedAlignmentILi128EEENS4_14SM90_TMA_STOREES20_S22_S22_EEEvvEEEEvNT_6ParamsE --------------------------
	.section	.nv.info._ZN7cutlass13device_kernelINS_4gemm6kernel13GemmUniversalIN4cute5tupleIJiiiiEEENS1_10collective13CollectiveMmaINS1_35MainloopSm100TmaUmmaWarpSpecializedILi13ELi2ELi4ENS5_IJNS4_1CILi1EEESB_SB_EEEEENS5_IJNSA_ILi64EEESE_NSA_ILi128EEEEEENS_12float_e4m3_tENS5_IJlSB_lEEESH_SI_NS4_8TiledMMAINS4_8MMA_AtomIJNS4_10MMA_TraitsINS4_19SM100_MMA_F8F6F4_SSEJSH_SH_fSE_SE_NS4_17integral_constantINS4_4UMMA5MajorELSP_0EEESQ_NSN_INSO_7ScaleInELSR_0EEESS_EEEEEENS4_6LayoutISC_NS5_IJNSA_ILi0EEESW_SW_EEEEENS5_IJNS4_10UnderscoreESZ_SZ_EEEEENS4_13SM90_TMA_LOADENS4_14ComposedLayoutINS4_7SwizzleILi3ELi4ELi3EEENS4_18smem_ptr_flag_bitsILi8EEENSV_INS5_IJNSA_ILi8EEESF_EEENS5_IJSF_SB_EEEEEEEvNS4_8identityES12_S1C_vS1D_EENS_8epilogue10collective18CollectiveEpilogueINS1F_23Sm100TmaWarpSpecializedILi1ELi1ELi32ELb0ELb0EEEJSG_NS5_IJNSV_ISE_SB_EES1K_EEESH_SI_SH_SI_NS1F_6fusion15FusionCallbacksIS1J_NS1M_17LinearCombinationISH_fSH_fLNS_15FloatRoundStyleE2EEESG_S1L_JEEENS4_5SM1004TMEM4LOAD26SM100_TMEM_LOAD_16dp32b32xES12_NS13_INS14_ILi2ELi4ELi3EEES17_NSV_INS5_IJS18_SE_EEENS5_IJSE_SB_EEEEEEENS4_39AutoVectorizingCopyWithAssumedAlignmentILi128EEENS4_14SM90_TMA_STOREES20_S22_S22_EEEvvEEEEvNT_6ParamsE,"",@"SHT_CUDA_INFO"
	.sectionflags	@""
	.align	4


	//----- nvinfo : EIATTR_CUDA_API_VERSION
	.align		4
        /*0000*/ 	.byte	0x04, 0x37
        /*0002*/ 	.short	(.L_31 - .L_30)
.L_30:
        /*0004*/ 	.word	0x00000082


	//----- nvinfo : EIATTR_KPARAM_INFO
	.align		4
.L_31:
        /*0008*/ 	.byte	0x04, 0x17
        /*000a*/ 	.short	(.L_33 - .L_32)
.L_32:
        /*000c*/ 	.word	0x00000000
        /*0010*/ 	.short	0x0000
        /*0012*/ 	.short	0x0000
        /*0014*/ 	.byte	0x00, 0xf0, 0x01, 0x20


	//----- nvinfo : EIATTR_AT_ENTRY_FRAGMENTS
	.align		4
.L_33:
        /*0018*/ 	.byte	0x04, 0x4f
        /*001a*/ 	.short	(.L_35 - .L_34)


	//   ....[0]....
.L_34:
        /*001c*/ 	.word	0x00000006


	//----- nvinfo : EIATTR_RESERVED_SMEM_USED
	.align		4
.L_35:
        /*0020*/ 	.byte	0x01, 0x41
	.zero		2


	//----- nvinfo : EIATTR_SPARSE_MMA_MASK
	.align		4
        /*0024*/ 	.byte	0x03, 0x50
        /*0026*/ 	.short	0x0000


	//----- nvinfo : EIATTR_TCGEN05_1CTA_USED
	.align		4
        /*0028*/ 	.byte	0x01, 0x51
	.zero		2


	//----- nvinfo : EIATTR_MAXREG_COUNT
	.align		4
        /*002c*/ 	.byte	0x03, 0x1b
        /*002e*/ 	.short	0x00ff


	//----- nvinfo : EIATTR_NUM_BARRIERS
	.align		4
        /*0030*/ 	.byte	0x02, 0x4c
        /*0032*/ 	.byte	0x07
	.zero		1


	//----- nvinfo : EIATTR_EXTERNS
	.align		4
        /*0034*/ 	.byte	0x04, 0x0f
        /*0036*/ 	.short	(.L_37 - .L_36)


	//   ....[0]....
	.align		4
.L_36:
        /*0038*/ 	.word	index@(__assertfail)


	//----- nvinfo : EIATTR_MERCURY_ISA_VERSION
	.align		4
.L_37:
        /*003c*/ 	.byte	0x03, 0x5f
        /*003e*/ 	.short	0x0101


	//----- nvinfo : EIATTR_INT_WARP_WIDE_INSTR_OFFSETS
	.align		4
        /*0040*/ 	.byte	0x04, 0x31
        /*0042*/ 	.short	(.L_39 - .L_38)


	//   ....[0]....
.L_38:
        /*0044*/ 	.word	0x00001eb0


	//   ....[1]....
        /*0048*/ 	.word	0x00003e70


	//   ....[2]....
        /*004c*/ 	.word	0x00003e90


	//   ....[3]....
        /*0050*/ 	.word	0x00003ec0


	//   ....[4]....
        /*0054*/ 	.word	0x000048d0


	//   ....[5]....
        /*0058*/ 	.word	0x000049c0


	//----- nvinfo : EIATTR_COOP_GROUP_MASK_REGIDS
	.align		4
.L_39:
        /*005c*/ 	.byte	0x04, 0x29
        /*005e*/ 	.short	(.L_41 - .L_40)


	//   ....[0]....
.L_40:
        /*0060*/ 	.word	0xffffffff


	//   ....[1]....
        /*0064*/ 	.word	0xffffffff


	//   ....[2]....
        /*0068*/ 	.word	0xffffffff


	//   ....[3]....
        /*006c*/ 	.word	0xffffffff


	//   ....[4]....
        /*0070*/ 	.word	0xffffffff


	//   ....[5]....
        /*0074*/ 	.word	0xffffffff


	//   ....[6]....
        /*0078*/ 	.word	0xffffffff


	//   ....[7]....
        /*007c*/ 	.word	0xffffffff


	//   ....[8]....
        /*0080*/ 	.word	0xffffffff


	//   ....[9]....
        /*0084*/ 	.word	0xffffffff


	//   ....[10]....
        /*0088*/ 	.word	0xffffffff


	//   ....[11]....
        /*008c*/ 	.word	0xffffffff


	//   ....[12]....
        /*0090*/ 	.word	0xffffffff


	//----- nvinfo : EIATTR_COOP_GROUP_INSTR_OFFSETS
	.align		4
.L_41:
        /*0094*/ 	.byte	0x04, 0x28
        /*0096*/ 	.short	(.L_43 - .L_42)


	//   ....[0]....
.L_42:
        /*0098*/ 	.word	0x00000090


	//   ....[1]....
        /*009c*/ 	.word	0x000004d0


	//   ....[2]....
        /*00a0*/ 	.word	0x00000790


	//   ....[3]....
        /*00a4*/ 	.word	0x000008d0


	//   ....[4]....
        /*00a8*/ 	.word	0x000009d0


	//   ....[5]....
        /*00ac*/ 	.word	0x00000b40


	//   ....[6]....
        /*00b0*/ 	.word	0x00000ce0


	//   ....[7]....
        /*00b4*/ 	.word	0x00001d90


	//   ....[8]....
        /*00b8*/ 	.word	0x00003080


	//   ....[9]....
        /*00bc*/ 	.word	0x00003290


	//   ....[10]....
        /*00c0*/ 	.word	0x000032c0


	//   ....[11]....
        /*00c4*/ 	.word	0x00003d50


	//   ....[12]....
        /*00c8*/ 	.word	0x00003f80


	//----- nvinfo : EIATTR_VRC_CTA_INIT_COUNT
	.align		4
.L_43:
        /*00cc*/ 	.byte	0x02, 0x4a
        /*00ce*/ 	.byte	0x80
	.zero		1


	//----- nvinfo : EIATTR_SYSCALL_OFFSETS
	.align		4
        /*00d0*/ 	.byte	0x04, 0x46
        /*00d2*/ 	.short	(.L_45 - .L_44)


	//   ....[0]....
.L_44:
        /*00d4*/ 	.word	0x000053e0


	//   ....[1]....
        /*00d8*/ 	.word	0x00005520


	//   ....[2]....
        /*00dc*/ 	.word	0x00005c80


	//----- nvinfo : EIATTR_MBARRIER_INSTR_OFFSETS
	.align		4
.L_45:
        /*00e0*/ 	.byte	0x04, 0x39
        /*00e2*/ 	.short	(.L_47 - .L_46)


	//   ....[0]....
.L_46:
        /*00e4*/ 	.word	0x000005d0
        /*00e8*/ 	.word	0x000000ff
        /*00ec*/ 	.word	0x00000000
        /*00f0*/ 	.short	0x0100
        /*00f2*/ 	.byte	0x05
	.zero		1


	//   ....[1]....
        /*00f4*/ 	.word	0x000005e0
        /*00f8*/ 	.word	0x000000ff
        /*00fc*/ 	.word	0x00000068
        /*0100*/ 	.short	0x0100
        /*0102*/ 	.byte	0x05
	.zero		1


	//   ....[2]....
        /*0104*/ 	.word	0x000005f0
        /*0108*/ 	.word	0x000000ff
        /*010c*/ 	.word	0x00000008
        /*0110*/ 	.short	0x0100
        /*0112*/ 	.byte	0x05
	.zero		1


	//   ....[3]....
        /*0114*/ 	.word	0x00000600
        /*0118*/ 	.word	0x000000ff
        /*011c*/ 	.word	0x00000070
        /*0120*/ 	.short	0x0100
        /*0122*/ 	.byte	0x05
	.zero		1


	//   ....[4]....
        /*0124*/ 	.word	0x00000610
        /*0128*/ 	.word	0x000000ff
        /*012c*/ 	.word	0x00000010
        /*0130*/ 	.short	0x0100
        /*0132*/ 	.byte	0x05
	.zero		1


	//   ....[5]....
        /*0134*/ 	.word	0x00000620
        /*0138*/ 	.word	0x000000ff
        /*013c*/ 	.word	0x00000078
        /*0140*/ 	.short	0x0100
        /*0142*/ 	.byte	0x05
	.zero		1


	//   ....[6]....
        /*0144*/ 	.word	0x00000630
        /*0148*/ 	.word	0x000000ff
        /*014c*/ 	.word	0x00000018
        /*0150*/ 	.short	0x0100
        /*0152*/ 	.byte	0x05
	.zero		1


	//   ....[7]....
        /*0154*/ 	.word	0x00000640
        /*0158*/ 	.word	0x000000ff
        /*015c*/ 	.word	0x00000080
        /*0160*/ 	.short	0x0100
        /*0162*/ 	.byte	0x05
	.zero		1


	//   ....[8]....
        /*0164*/ 	.word	0x00000650
        /*0168*/ 	.word	0x000000ff
        /*016c*/ 	.word	0x00000020
        /*0170*/ 	.short	0x0100
        /*0172*/ 	.byte	0x05
	.zero		1


	//   ....[9]....
        /*0174*/ 	.word	0x00000660
        /*0178*/ 	.word	0x000000ff
        /*017c*/ 	.word	0x00000088
        /*0180*/ 	.short	0x0100
        /*0182*/ 	.byte	0x05
	.zero		1


	//   ....[10]....
        /*0184*/ 	.word	0x00000670
        /*0188*/ 	.word	0x000000ff
        /*018c*/ 	.word	0x00000028
        /*0190*/ 	.short	0x0100
        /*0192*/ 	.byte	0x05
	.zero		1


	//   ....[11]....
        /*0194*/ 	.word	0x00000680
        /*0198*/ 	.word	0x000000ff
        /*019c*/ 	.word	0x00000090
        /*01a0*/ 	.short	0x0100
        /*01a2*/ 	.byte	0x05
	.zero		1


	//   ....[12]....
        /*01a4*/ 	.word	0x00000690
        /*01a8*/ 	.word	0x000000ff
        /*01ac*/ 	.word	0x00000030
        /*01b0*/ 	.short	0x0100
        /*01b2*/ 	.byte	0x05
	.zero		1


	//   ....[13]....
        /*01b4*/ 	.word	0x000006a0
        /*01b8*/ 	.word	0x000000ff
        /*01bc*/ 	.word	0x00000098
        /*01c0*/ 	.short	0x0100
        /*01c2*/ 	.byte	0x05
	.zero		1


	//   ....[14]....
        /*01c4*/ 	.word	0x000006b0
        /*01c8*/ 	.word	0x000000ff
        /*01cc*/ 	.word	0x00000038
        /*01d0*/ 	.short	0x0100
        /*01d2*/ 	.byte	0x05
	.zero		1


	//   ....[15]....
        /*01d4*/ 	.word	0x000006c0
        /*01d8*/ 	.word	0x000000ff
        /*01dc*/ 	.word	0x000000a0
        /*01e0*/ 	.short	0x0100
        /*01e2*/ 	.byte	0x05
	.zero		1


	//   ....[16]....
        /*01e4*/ 	.word	0x000006d0
        /*01e8*/ 	.word	0x000000ff
        /*01ec*/ 	.word	0x00000040
        /*01f0*/ 	.short	0x0100
        /*01f2*/ 	.byte	0x05
	.zero		1


	//   ....[17]....
        /*01f4*/ 	.word	0x000006e0
        /*01f8*/ 	.word	0x000000ff
        /*01fc*/ 	.word	0x000000a8
        /*0200*/ 	.short	0x0100
        /*0202*/ 	.byte	0x05
	.zero		1


	//   ....[18]....
        /*0204*/ 	.word	0x000006f0
        /*0208*/ 	.word	0x000000ff
        /*020c*/ 	.word	0x00000048
        /*0210*/ 	.short	0x0100
        /*0212*/ 	.byte	0x05
	.zero		1


	//   ....[19]....
        /*0214*/ 	.word	0x00000700
        /*0218*/ 	.word	0x000000ff
        /*021c*/ 	.word	0x000000b0
        /*0220*/ 	.short	0x0100
        /*0222*/ 	.byte	0x05
	.zero		1


	//   ....[20]....
        /*0224*/ 	.word	0x00000710
        /*0228*/ 	.word	0x000000ff
        /*022c*/ 	.word	0x00000050
        /*0230*/ 	.short	0x0100
        /*0232*/ 	.byte	0x05
	.zero		1


	//   ....[21]....
        /*0234*/ 	.word	0x00000720
        /*0238*/ 	.word	0x000000ff
        /*023c*/ 	.word	0x000000b8
        /*0240*/ 	.short	0x0100
        /*0242*/ 	.byte	0x05
	.zero		1


	//   ....[22]....
        /*0244*/ 	.word	0x00000730
        /*0248*/ 	.word	0x000000ff
        /*024c*/ 	.word	0x00000058
        /*0250*/ 	.short	0x0100
        /*0252*/ 	.byte	0x05
	.zero		1


	//   ....[23]....
        /*0254*/ 	.word	0x00000740
        /*0258*/ 	.word	0x000000ff
        /*025c*/ 	.word	0x000000c0
        /*0260*/ 	.short	0x0100
        /*0262*/ 	.byte	0x05
	.zero		1


	//   ....[24]....
        /*0264*/ 	.word	0x00000750
        /*0268*/ 	.word	0x000000ff
        /*026c*/ 	.word	0x00000060
        /*0270*/ 	.short	0x0100
        /*0272*/ 	.byte	0x05
	.zero		1


	//   ....[25]....
        /*0274*/ 	.word	0x00000760
        /*0278*/ 	.word	0x000000ff
        /*027c*/ 	.word	0x000000c8
        /*0280*/ 	.short	0x0100
        /*0282*/ 	.byte	0x05
	.zero		1


	//   ....[26]....
        /*0284*/ 	.word	0x000008a0
        /*0288*/ 	.word	0x000000ff
        /*028c*/ 	.word	0x000000d0
        /*0290*/ 	.short	0x0100
        /*0292*/ 	.byte	0x06
	.zero		1


	//   ....[27]....
        /*0294*/ 	.word	0x000008b0
        /*0298*/ 	.word	0x000000ff
        /*029c*/ 	.word	0x000000d8
        /*02a0*/ 	.short	0x0100
        /*02a2*/ 	.byte	0x06
	.zero		1


	//   ....[28]....
        /*02a4*/ 	.word	0x000009a0
        /*02a8*/ 	.word	0x000000ff
        /*02ac*/ 	.word	0x000000e0
        /*02b0*/ 	.short	0x0100
        /*02b2*/ 	.byte	0x05
	.zero		1


	//   ....[29]....
        /*02b4*/ 	.word	0x000009b0
        /*02b8*/ 	.word	0x000000ff
        /*02bc*/ 	.word	0x000000e8
        /*02c0*/ 	.short	0x0100
        /*02c2*/ 	.byte	0x05
	.zero		1


	//   ....[30]....
        /*02c4*/ 	.word	0x00000af0
        /*02c8*/ 	.word	0x000000ff
        /*02cc*/ 	.word	0x000000f0
        /*02d0*/ 	.short	0x0100
        /*02d2*/ 	.byte	0x05
	.zero		1


	//   ....[31]....
        /*02d4*/ 	.word	0x00000b00
        /*02d8*/ 	.word	0x000000ff
        /*02dc*/ 	.word	0x00000100
        /*02e0*/ 	.short	0x0100
        /*02e2*/ 	.byte	0x05
	.zero		1


	//   ....[32]....
        /*02e4*/ 	.word	0x00000b10
        /*02e8*/ 	.word	0x000000ff
        /*02ec*/ 	.word	0x000000f8
        /*02f0*/ 	.short	0x0100
        /*02f2*/ 	.byte	0x05
	.zero		1


	//   ....[33]....
        /*02f4*/ 	.word	0x00000b20
        /*02f8*/ 	.word	0x000000ff
        /*02fc*/ 	.word	0x00000108
        /*0300*/ 	.short	0x0100
        /*0302*/ 	.byte	0x05
	.zero		1


	//   ....[34]....
        /*0304*/ 	.word	0x00000c50
        /*0308*/ 	.word	0x000000ff
        /*030c*/ 	.word	0x00000110
        /*0310*/ 	.short	0x0100
        /*0312*/ 	.byte	0x06
	.zero		1


	//   ....[35]....
        /*0314*/ 	.word	0x00000c60
        /*0318*/ 	.word	0x000000ff
        /*031c*/ 	.word	0x00000130
        /*0320*/ 	.short	0x0100
        /*0322*/ 	.byte	0x06
	.zero		1


	//   ....[36]....
        /*0324*/ 	.word	0x00000c70
        /*0328*/ 	.word	0x000000ff
        /*032c*/ 	.word	0x00000118
        /*0330*/ 	.short	0x0100
        /*0332*/ 	.byte	0x06
	.zero		1


	//   ....[37]....
        /*0334*/ 	.word	0x00000c80
        /*0338*/ 	.word	0x000000ff
        /*033c*/ 	.word	0x00000138
        /*0340*/ 	.short	0x0100
        /*0342*/ 	.byte	0x06
	.zero		1


	//   ....[38]....
        /*0344*/ 	.word	0x00000c90
        /*0348*/ 	.word	0x000000ff
        /*034c*/ 	.word	0x00000120
        /*0350*/ 	.short	0x0100
        /*0352*/ 	.byte	0x06
	.zero		1


	//   ....[39]....
        /*0354*/ 	.word	0x00000ca0
        /*0358*/ 	.word	0x000000ff
        /*035c*/ 	.word	0x00000140
        /*0360*/ 	.short	0x0100
        /*0362*/ 	.byte	0x06
	.zero		1


	//   ....[40]....
        /*0364*/ 	.word	0x00000cb0
        /*0368*/ 	.word	0x000000ff
        /*036c*/ 	.word	0x00000128
        /*0370*/ 	.short	0x0100
        /*0372*/ 	.byte	0x06
	.zero		1


	//   ....[41]....
        /*0374*/ 	.word	0x00000cc0
        /*0378*/ 	.word	0x000000ff
        /*037c*/ 	.word	0x00000148
        /*0380*/ 	.short	0x0100
        /*0382*/ 	.byte	0x06
	.zero		1


	//   ....[42]....
        /*0384*/ 	.word	0x00000db0
        /*0388*/ 	.word	0x000000ff
        /*038c*/ 	.word	0x00000150
        /*0390*/ 	.short	0x0100
        /*0392*/ 	.byte	0x05
	.zero		1


	//   ....[43]....
        /*0394*/ 	.word	0x00000dc0
        /*0398*/ 	.word	0x000000ff
        /*039c*/ 	.word	0x00000160
        /*03a0*/ 	.short	0x0100
        /*03a2*/ 	.byte	0x05
	.zero		1


	//   ....[44]....
        /*03a4*/ 	.word	0x00000dd0
        /*03a8*/ 	.word	0x000000ff
        /*03ac*/ 	.word	0x00000158
        /*03b0*/ 	.short	0x0100
        /*03b2*/ 	.byte	0x05
	.zero		1


	//   ....[45]....
        /*03b4*/ 	.word	0x00000de0
        /*03b8*/ 	.word	0x000000ff
        /*03bc*/ 	.word	0x00000168
        /*03c0*/ 	.short	0x0100
        /*03c2*/ 	.byte	0x05
	.zero		1


	//   ....[46]....
        /*03c4*/ 	.word	0x000016b0
        /*03c8*/ 	.word	0x00000003
        /*03cc*/ 	.word	0x00000160
        /*03d0*/ 	.short	0x010a
        /*03d2*/ 	.byte	0xff
	.zero		1


	//   ....[47]....
        /*03d4*/ 	.word	0x000016e0
        /*03d8*/ 	.word	0x00000003
        /*03dc*/ 	.word	0x00000150
        /*03e0*/ 	.short	0x0101
        /*03e2*/ 	.byte	0xff
	.zero		1


	//   ....[48]....
        /*03e4*/ 	.word	0x000017b0
        /*03e8*/ 	.word	0x000000ff
        /*03ec*/ 	.word	0x00000068
        /*03f0*/ 	.short	0x010a
        /*03f2*/ 	.byte	0x08
	.zero		1


	//   ....[49]....
        /*03f4*/ 	.word	0x00001850
        /*03f8*/ 	.word	0x000000ff
        /*03fc*/ 	.word	0x00000068
        /*0400*/ 	.short	0x010a
        /*0402*/ 	.byte	0x21
	.zero		1


	//   ....[50]....
        /*0404*/ 	.word	0x000019b0
        /*0408*/ 	.word	0x000000ff
        /*040c*/ 	.word	0x00000068
        /*0410*/ 	.short	0x010a
        /*0412*/ 	.byte	0x08
	.zero		1


	//   ....[51]....
        /*0414*/ 	.word	0x00001aa0
        /*0418*/ 	.word	0x000000ff
        /*041c*/ 	.word	0x000000e8
        /*0420*/ 	.short	0x0101
        /*0422*/ 	.byte	0x04
	.zero		1


	//   ....[52]....
        /*0424*/ 	.word	0x00001ac0
        /*0428*/ 	.word	0x000000ff
        /*042c*/ 	.word	0x00000068
        /*0430*/ 	.short	0x010a
        /*0432*/ 	.byte	0x08
	.zero		1


	//   ....[53]....
        /*0434*/ 	.word	0x00001b40
        /*0438*/ 	.word	0x000000ff
        /*043c*/ 	.word	0x00000068
        /*0440*/ 	.short	0x010a
        /*0442*/ 	.byte	0x11
	.zero		1


	//   ....[54]....
        /*0444*/ 	.word	0x00001ca0
        /*0448*/ 	.word	0x000000ff
        /*044c*/ 	.word	0x00000068
        /*0450*/ 	.short	0x010a
        /*0452*/ 	.byte	0x08
	.zero		1


	//   ....[55]....
        /*0454*/ 	.word	0x00001dc0
        /*0458*/ 	.word	0x00000002
        /*045c*/ 	.word	0x000000f0
        /*0460*/ 	.short	0x010a
        /*0462*/ 	.byte	0xff
	.zero		1


	//   ....[56]....
        /*0464*/ 	.word	0x00001e80
        /*0468*/ 	.word	0x00000002
        /*046c*/ 	.word	0x00000000
        /*0470*/ 	.short	0x0101
        /*0472*/ 	.byte	0xff
	.zero		1


	//   ....[57]....
        /*0474*/ 	.word	0x000023e0
        /*0478*/ 	.word	0x000000ff
        /*047c*/ 	.word	0x00000000
        /*0480*/ 	.short	0x010a
        /*0482*/ 	.byte	0x05
	.zero		1


	//   ....[58]....
        /*0484*/ 	.word	0x00002470
        /*0488*/ 	.word	0x000000ff
        /*048c*/ 	.word	0x00000000
        /*0490*/ 	.short	0x010a
        /*0492*/ 	.byte	0x05
	.zero		1


	//   ....[59]....
        /*0494*/ 	.word	0x00002500
        /*0498*/ 	.word	0x000000ff
        /*049c*/ 	.word	0x00000000
        /*04a0*/ 	.short	0x010a
        /*04a2*/ 	.byte	0x05
	.zero		1


	//   ....[60]....
        /*04a4*/ 	.word	0x00002590
        /*04a8*/ 	.word	0x000000ff
        /*04ac*/ 	.word	0x00000000
        /*04b0*/ 	.short	0x010a
        /*04b2*/ 	.byte	0x05
	.zero		1


	//   ....[61]....
        /*04b4*/ 	.word	0x00002620
        /*04b8*/ 	.word	0x000000ff
        /*04bc*/ 	.word	0x00000000
        /*04c0*/ 	.short	0x010a
        /*04c2*/ 	.byte	0x05
	.zero		1


	//   ....[62]....
        /*04c4*/ 	.word	0x000026b0
        /*04c8*/ 	.word	0x000000ff
        /*04cc*/ 	.word	0x00000000
        /*04d0*/ 	.short	0x010a
        /*04d2*/ 	.byte	0x05
	.zero		1


	//   ....[63]....
        /*04d4*/ 	.word	0x00002740
        /*04d8*/ 	.word	0x000000ff
        /*04dc*/ 	.word	0x00000000
        /*04e0*/ 	.short	0x010a
        /*04e2*/ 	.byte	0x05
	.zero		1


	//   ....[64]....
        /*04e4*/ 	.word	0x000027d0
        /*04e8*/ 	.word	0x000000ff
        /*04ec*/ 	.word	0x00000000
        /*04f0*/ 	.short	0x010a
        /*04f2*/ 	.byte	0x05
	.zero		1


	//   ....[65]....
        /*04f4*/ 	.word	0x00002860
        /*04f8*/ 	.word	0x000000ff
        /*04fc*/ 	.word	0x00000000
        /*0500*/ 	.short	0x010a
        /*0502*/ 	.byte	0x05
	.zero		1


	//   ....[66]....
        /*0504*/ 	.word	0x000028f0
        /*0508*/ 	.word	0x000000ff
        /*050c*/ 	.word	0x00000000
        /*0510*/ 	.short	0x010a
        /*0512*/ 	.byte	0x05
	.zero		1


	//   ....[67]....
        /*0514*/ 	.word	0x00002980
        /*0518*/ 	.word	0x000000ff
        /*051c*/ 	.word	0x00000000
        /*0520*/ 	.short	0x010a
        /*0522*/ 	.byte	0x05
	.zero		1


	//   ....[68]....
        /*0524*/ 	.word	0x00002a10
        /*0528*/ 	.word	0x000000ff
        /*052c*/ 	.word	0x00000000
        /*0530*/ 	.short	0x010a
        /*0532*/ 	.byte	0x05
	.zero		1


	//   ....[69]....
        /*0534*/ 	.word	0x00002ab0
        /*0538*/ 	.word	0x00000000
        /*053c*/ 	.word	0x00000000
        /*0540*/ 	.short	0x010a
        /*0542*/ 	.byte	0xff
	.zero		1


	//   ....[70]....
        /*0544*/ 	.word	0x00002bd0
        /*0548*/ 	.word	0x00000000
        /*054c*/ 	.word	0x00000150
        /*0550*/ 	.short	0x010a
        /*0552*/ 	.byte	0xff
	.zero		1


	//   ....[71]....
        /*0554*/ 	.word	0x00002c30
        /*0558*/ 	.word	0x00000004
        /*055c*/ 	.word	0x00000000
        /*0560*/ 	.short	0x0101
        /*0562*/ 	.byte	0xff
	.zero		1


	//   ....[72]....
        /*0564*/ 	.word	0x00002c50
        /*0568*/ 	.word	0x000000ff
        /*056c*/ 	.word	0x00000100
        /*0570*/ 	.short	0x010a
        /*0572*/ 	.byte	0x05
	.zero		1


	//   ....[73]....
        /*0574*/ 	.word	0x00002d70
        /*0578*/ 	.word	0x00000000
        /*057c*/ 	.word	0x000000f0
        /*0580*/ 	.short	0x010a
        /*0582*/ 	.byte	0xff
	.zero		1


	//   ....[74]....
        /*0584*/ 	.word	0x00002e80
        /*0588*/ 	.word	0x00000000
        /*058c*/ 	.word	0x00000000
        /*0590*/ 	.short	0x0101
        /*0592*/ 	.byte	0xff
	.zero		1


	//   ....[75]....
        /*0594*/ 	.word	0x00002f10
        /*0598*/ 	.word	0x000000ff
        /*059c*/ 	.word	0x00000100
        /*05a0*/ 	.short	0x0106
        /*05a2*/ 	.byte	0x05
	.zero		1


	//   ....[76]....
        /*05a4*/ 	.word	0x00002f30
        /*05a8*/ 	.word	0x000000ff
        /*05ac*/ 	.word	0x00000100
        /*05b0*/ 	.short	0x010a
        /*05b2*/ 	.byte	0x05
	.zero		1


	//   ....[77]....
        /*05b4*/ 	.word	0x00002fc0
        /*05b8*/ 	.word	0x000000ff
        /*05bc*/ 	.word	0x00000100
        /*05c0*/ 	.short	0x0106
        /*05c2*/ 	.byte	0x04
	.zero		1


	//   ....[78]....
        /*05c4*/ 	.word	0x00003000
        /*05c8*/ 	.word	0x00000000
        /*05cc*/ 	.word	0x00000100
        /*05d0*/ 	.short	0x010a
        /*05d2*/ 	.byte	0xff
	.zero		1


	//   ....[79]....
        /*05d4*/ 	.word	0x00003540
        /*05d8*/ 	.word	0x00000000
        /*05dc*/ 	.word	0x000000f0
        /*05e0*/ 	.short	0x010a
        /*05e2*/ 	.byte	0xff
	.zero		1


	//   ....[80]....
        /*05e4*/ 	.word	0x00003640
        /*05e8*/ 	.word	0x00000003
        /*05ec*/ 	.word	0x00000000
        /*05f0*/ 	.short	0x0101
        /*05f2*/ 	.byte	0xff
	.zero		1


	//   ....[81]....
        /*05f4*/ 	.word	0x00003650
        /*05f8*/ 	.word	0x000000ff
        /*05fc*/ 	.word	0x00000000
        /*0600*/ 	.short	0x010a
        /*0602*/ 	.byte	0x06
	.zero		1


	//   ....[82]....
        /*0604*/ 	.word	0x000036d0
        /*0608*/ 	.word	0x000000ff
        /*060c*/ 	.word	0x00000130
        /*0610*/ 	.short	0x010a
        /*0612*/ 	.byte	0x07
	.zero		1


	//   ....[83]....
        /*0614*/ 	.word	0x000037b0
        /*0618*/ 	.word	0x000000ff
        /*061c*/ 	.word	0x00000000
        /*0620*/ 	.short	0x010a
        /*0622*/ 	.byte	0x06
	.zero		1


	//   ....[84]....
        /*0624*/ 	.word	0x000038e0
        /*0628*/ 	.word	0x000000ff
        /*062c*/ 	.word	0x00000000
        /*0630*/ 	.short	0x010a
        /*0632*/ 	.byte	0x1a
	.zero		1


	//   ....[85]....
        /*0634*/ 	.word	0x00003b80
        /*0638*/ 	.word	0x000000ff
        /*063c*/ 	.word	0x00000000
        /*0640*/ 	.short	0x010a
        /*0642*/ 	.byte	0x06
	.zero		1


	//   ....[86]....
        /*0644*/ 	.word	0x00003c10
        /*0648*/ 	.word	0x000000ff
        /*064c*/ 	.word	0x00000000
        /*0650*/ 	.short	0x010a
        /*0652*/ 	.byte	0x06
	.zero		1


	//   ....[87]....
        /*0654*/ 	.word	0x00003ca0
        /*0658*/ 	.word	0x000000ff
        /*065c*/ 	.word	0x00000000
        /*0660*/ 	.short	0x010a
        /*0662*/ 	.byte	0x06
	.zero		1


	//   ....[88]....
        /*0664*/ 	.word	0x00003d30
        /*0668*/ 	.word	0x000000ff
        /*066c*/ 	.word	0x00000000
        /*0670*/ 	.short	0x010a
        /*0672*/ 	.byte	0x07
	.zero		1


	//   ....[89]....
        /*0674*/ 	.word	0x00004170
        /*0678*/ 	.word	0x00000000
        /*067c*/ 	.word	0x000000f0
        /*0680*/ 	.short	0x010a
        /*0682*/ 	.byte	0xff
	.zero		1


	//   ....[90]....
        /*0684*/ 	.word	0x00004260
        /*0688*/ 	.word	0x00000000
        /*068c*/ 	.word	0x00000000
        /*0690*/ 	.short	0x0101
        /*0692*/ 	.byte	0xff
	.zero		1


	//   ....[91]....
        /*0694*/ 	.word	0x00004580
        /*0698*/ 	.word	0x000000ff
        /*069c*/ 	.word	0x000000e8
        /*06a0*/ 	.short	0x010a
        /*06a2*/ 	.byte	0x06
	.zero		1


	//   ....[92]....
        /*06a4*/ 	.word	0x00004700
        /*06a8*/ 	.word	0x000000ff
        /*06ac*/ 	.word	0x000000d8
        /*06b0*/ 	.short	0x010a
        /*06b2*/ 	.byte	0x06
	.zero		1


	//   ....[93]....
        /*06b4*/ 	.word	0x00004a30
        /*06b8*/ 	.word	0x000000ff
        /*06bc*/ 	.word	0x000000d0
        /*06c0*/ 	.short	0x010b
        /*06c2*/ 	.byte	0x06
	.zero		1


	//   ....[94]....
        /*06c4*/ 	.word	0x00004a50
        /*06c8*/ 	.word	0x000000ff
        /*06cc*/ 	.word	0x00000000
        /*06d0*/ 	.short	0x0101
        /*06d2*/ 	.byte	0x25
	.zero		1


	//   ....[95]....
        /*06d4*/ 	.word	0x00004a90
        /*06d8*/ 	.word	0x00000000
        /*06dc*/ 	.word	0x000000d8
        /*06e0*/ 	.short	0x010a
        /*06e2*/ 	.byte	0xff
	.zero		1


	//   ....[96]....
        /*06e4*/ 	.word	0x00004df0
        /*06e8*/ 	.word	0x00000000
        /*06ec*/ 	.word	0x000000f0
        /*06f0*/ 	.short	0x010a
        /*06f2*/ 	.byte	0xff
	.zero		1


	//   ....[97]....
        /*06f4*/ 	.word	0x00004f00
        /*06f8*/ 	.word	0x00000000
        /*06fc*/ 	.word	0x00000000
        /*0700*/ 	.short	0x0101
        /*0702*/ 	.byte	0xff
	.zero		1


	//   ....[98]....
        /*0704*/ 	.word	0x000058b0
        /*0708*/ 	.word	0x000000ff
        /*070c*/ 	.word	0x000000d0
        /*0710*/ 	.short	0x010a
        /*0712*/ 	.byte	0x2b
	.zero		1


	//   ....[99]....
        /*0714*/ 	.word	0x000058d0
        /*0718*/ 	.word	0x0000005c
        /*071c*/ 	.word	0x00000110
        /*0720*/ 	.short	0x010a
        /*0722*/ 	.byte	0xff
	.zero		1


	//   ....[100]....
        /*0724*/ 	.word	0x00005a20
        /*0728*/ 	.word	0x000000ff
        /*072c*/ 	.word	0x000000d0
        /*0730*/ 	.short	0x010a
        /*0732*/ 	.byte	0x2b
	.zero		1


	//   ....[101]....
        /*0734*/ 	.word	0x00005b00
        /*0738*/ 	.word	0x000000ff
        /*073c*/ 	.word	0x00000000
        /*0740*/ 	.short	0x0101
        /*0742*/ 	.byte	0x04
	.zero		1


	//   ....[102]....
        /*0744*/ 	.word	0x00005b60
        /*0748*/ 	.word	0x0000005c
        /*074c*/ 	.word	0x00000110
        /*0750*/ 	.short	0x010a
        /*0752*/ 	.byte	0xff
	.zero		1


	//   ....[103]....
        /*0754*/ 	.word	0x00005f30
        /*0758*/ 	.word	0x000000ff
        /*075c*/ 	.word	0x00000000
        /*0760*/ 	.short	0x0101
        /*0762*/ 	.byte	0x05
	.zero		1


	//   ....[104]....
        /*0764*/ 	.word	0x000067c0
        /*0768*/ 	.word	0x00000003
        /*076c*/ 	.word	0x00000160
        /*0770*/ 	.short	0x010a
        /*0772*/ 	.byte	0xff
	.zero		1


	//   ....[105]....
        /*0774*/ 	.word	0x00006820
        /*0778*/ 	.word	0x00000002
        /*077c*/ 	.word	0x00000068
        /*0780*/ 	.short	0x010a
        /*0782*/ 	.byte	0xff
	.zero		1


	//   ....[106]....
        /*0784*/ 	.word	0x00006880
        /*0788*/ 	.word	0x00000002
        /*078c*/ 	.word	0x00000068
        /*0790*/ 	.short	0x010a
        /*0792*/ 	.byte	0xff
	.zero		1


	//   ....[107]....
        /*0794*/ 	.word	0x000068d0
        /*0798*/ 	.word	0x00000002
        /*079c*/ 	.word	0x000000f0
        /*07a0*/ 	.short	0x010a
        /*07a2*/ 	.byte	0xff
	.zero		1


	//   ....[108]....
        /*07a4*/ 	.word	0x00006930
        /*07a8*/ 	.word	0x00000000
        /*07ac*/ 	.word	0x00000000
        /*07b0*/ 	.short	0x010a
        /*07b2*/ 	.byte	0xff
	.zero		1


	//   ....[109]....
        /*07b4*/ 	.word	0x00006990
        /*07b8*/ 	.word	0x00000000
        /*07bc*/ 	.word	0x00000000
        /*07c0*/ 	.short	0x010a
        /*07c2*/ 	.byte	0xff
	.zero		1


	//   ....[110]....
        /*07c4*/ 	.word	0x000069f0
        /*07c8*/ 	.word	0x00000000
        /*07cc*/ 	.word	0x00000000
        /*07d0*/ 	.short	0x010a
        /*07d2*/ 	.byte	0xff
	.zero		1


	//   ....[111]....
        /*07d4*/ 	.word	0x00006a50
        /*07d8*/ 	.word	0x00000000
        /*07dc*/ 	.word	0x00000000
        /*07e0*/ 	.short	0x010a
        /*07e2*/ 	.byte	0xff
	.zero		1


	//   ....[112]....
        /*07e4*/ 	.word	0x00006ab0
        /*07e8*/ 	.word	0x00000000
        /*07ec*/ 	.word	0x00000000
        /*07f0*/ 	.short	0x010a
        /*07f2*/ 	.byte	0xff
	.zero		1


	//   ....[113]....
        /*07f4*/ 	.word	0x00006b10
        /*07f8*/ 	.word	0x00000000
        /*07fc*/ 	.word	0x00000000
        /*0800*/ 	.short	0x010a
        /*0802*/ 	.byte	0xff
	.zero		1


	//   ....[114]....
        /*0804*/ 	.word	0x00006b70
        /*0808*/ 	.word	0x00000000
        /*080c*/ 	.word	0x00000000
        /*0810*/ 	.short	0x010a
        /*0812*/ 	.byte	0xff
	.zero		1


	//   ....[115]....
        /*0814*/ 	.word	0x00006bd0
        /*0818*/ 	.word	0x00000000
        /*081c*/ 	.word	0x00000000
        /*0820*/ 	.short	0x010a
        /*0822*/ 	.byte	0xff
	.zero		1


	//   ....[116]....
        /*0824*/ 	.word	0x00006c30
        /*0828*/ 	.word	0x00000000
        /*082c*/ 	.word	0x00000000
        /*0830*/ 	.short	0x010a
        /*0832*/ 	.byte	0xff
	.zero		1


	//   ....[117]....
        /*0834*/ 	.word	0x00006c90
        /*0838*/ 	.word	0x00000000
        /*083c*/ 	.word	0x00000000
        /*0840*/ 	.short	0x010a
        /*0842*/ 	.byte	0xff
	.zero		1


	//   ....[118]....
        /*0844*/ 	.word	0x00006cf0
        /*0848*/ 	.word	0x00000000
        /*084c*/ 	.word	0x00000000
        /*0850*/ 	.short	0x010a
        /*0852*/ 	.byte	0xff
	.zero		1


	//   ....[119]....
        /*0854*/ 	.word	0x00006d50
        /*0858*/ 	.word	0x00000000
        /*085c*/ 	.word	0x00000000
        /*0860*/ 	.short	0x010a
        /*0862*/ 	.byte	0xff
	.zero		1


	//   ....[120]....
        /*0864*/ 	.word	0x00006da0
        /*0868*/ 	.word	0x00000000
        /*086c*/ 	.word	0x00000150
        /*0870*/ 	.short	0x010a
        /*0872*/ 	.byte	0xff
	.zero		1


	//   ....[121]....
        /*0874*/ 	.word	0x00006e00
        /*0878*/ 	.word	0x00000000
        /*087c*/ 	.word	0x00000100
        /*0880*/ 	.short	0x010a
        /*0882*/ 	.byte	0xff
	.zero		1


	//   ....[122]....
        /*0884*/ 	.word	0x00006e50
        /*0888*/ 	.word	0x00000000
        /*088c*/ 	.word	0x000000f0
        /*0890*/ 	.short	0x010a
        /*0892*/ 	.byte	0xff
	.zero		1


	//   ....[123]....
        /*0894*/ 	.word	0x00006eb0
        /*0898*/ 	.word	0x00000000
        /*089c*/ 	.word	0x00000100
        /*08a0*/ 	.short	0x010a
        /*08a2*/ 	.byte	0xff
	.zero		1


	//   ....[124]....
        /*08a4*/ 	.word	0x00006f00
        /*08a8*/ 	.word	0x00000000
        /*08ac*/ 	.word	0x000000f0
        /*08b0*/ 	.short	0x010a
        /*08b2*/ 	.byte	0xff
	.zero		1


	//   ....[125]....
        /*08b4*/ 	.word	0x00006f60
        /*08b8*/ 	.word	0x00000003
        /*08bc*/ 	.word	0x00000130
        /*08c0*/ 	.short	0x010a
        /*08c2*/ 	.byte	0xff
	.zero		1


	//   ....[126]....
        /*08c4*/ 	.word	0x00006fc0
        /*08c8*/ 	.word	0x00000000
        /*08cc*/ 	.word	0x00000000
        /*08d0*/ 	.short	0x010a
        /*08d2*/ 	.byte	0xff
	.zero		1


	//   ....[127]....
        /*08d4*/ 	.word	0x00007020
        /*08d8*/ 	.word	0x00000000
        /*08dc*/ 	.word	0x00000000
        /*08e0*/ 	.short	0x010a
        /*08e2*/ 	.byte	0xff
	.zero		1


	//   ....[128]....
        /*08e4*/ 	.word	0x00007080
        /*08e8*/ 	.word	0x00000000
        /*08ec*/ 	.word	0x00000000
        /*08f0*/ 	.short	0x010a
        /*08f2*/ 	.byte	0xff
	.zero		1


	//   ....[129]....
        /*08f4*/ 	.word	0x000070e0
        /*08f8*/ 	.word	0x00000000
        /*08fc*/ 	.word	0x00000000
        /*0900*/ 	.short	0x010a
        /*0902*/ 	.byte	0xff
	.zero		1


	//   ....[130]....
        /*0904*/ 	.word	0x00007140
        /*0908*/ 	.word	0x00000000
        /*090c*/ 	.word	0x00000000
        /*0910*/ 	.short	0x010a
        /*0912*/ 	.byte	0xff
	.zero		1


	//   ....[131]....
        /*0914*/ 	.word	0x00007190
        /*0918*/ 	.word	0x00000000
        /*091c*/ 	.word	0x000000f0
        /*0920*/ 	.short	0x010a
        /*0922*/ 	.byte	0xff
	.zero		1


	//   ....[132]....
        /*0924*/ 	.word	0x000071f0
        /*0928*/ 	.word	0x00000000
        /*092c*/ 	.word	0x000000e8
        /*0930*/ 	.short	0x010a
        /*0932*/ 	.byte	0xff
	.zero		1


	//   ....[133]....
        /*0934*/ 	.word	0x00007250
        /*0938*/ 	.word	0x00000003
        /*093c*/ 	.word	0x000000d8
        /*0940*/ 	.short	0x010a
        /*0942*/ 	.byte	0xff
	.zero		1


	//   ....[134]....
        /*0944*/ 	.word	0x000072a0
        /*0948*/ 	.word	0x00000000
        /*094c*/ 	.word	0x000000f0
        /*0950*/ 	.short	0x010a
        /*0952*/ 	.byte	0xff
	.zero		1


	//   ....[135]....
        /*0954*/ 	.word	0x00007300
        /*0958*/ 	.word	0x00000000
        /*095c*/ 	.word	0x000000d0
        /*0960*/ 	.short	0x010a
        /*0962*/ 	.byte	0xff
	.zero		1


	//   ....[136]....
        /*0964*/ 	.word	0x00007350
        /*0968*/ 	.word	0x0000005c
        /*096c*/ 	.word	0x00000110
        /*0970*/ 	.short	0x010a
        /*0972*/ 	.byte	0xff
	.zero		1


	//----- nvinfo : EIATTR_NUM_MBARRIERS
	.align		4
.L_47:
        /*0974*/ 	.byte	0x03, 0x38
        /*0976*/ 	.short	0x002e


	//----- nvinfo : EIATTR_EXIT_INSTR_OFFSETS
	.align		4
        /*0978*/ 	.byte	0x04, 0x1c
        /*097a*/ 	.short	(.L_49 - .L_48)


	//   ....[0]....
.L_48:
        /*097c*/ 	.word	0x00002ae0


	//   ....[1]....
        /*0980*/ 	.word	0x00002fd0


	//   ....[2]....
        /*0984*/ 	.word	0x00003030


	//   ....[3]....
        /*0988*/ 	.word	0x00003f90


	//   ....[4]....
        /*098c*/ 	.word	0x00004ac0


	//   ....[5]....
        /*0990*/ 	.word	0x00004b00


	//   ....[6]....
        /*0994*/ 	.word	0x000067b0


	//----- nvinfo : EIATTR_MAX_THREADS
	.align		4
.L_49:
        /*0998*/ 	.byte	0x04, 0x05
        /*099a*/ 	.short	(.L_51 - .L_50)
.L_50:
        /*099c*/ 	.word	0x00000100
        /*09a0*/ 	.word	0x00000001
        /*09a4*/ 	.word	0x00000001


	//----- nvinfo : EIATTR_CRS_STACK_SIZE
	.align		4
.L_51:
        /*09a8*/ 	.byte	0x04, 0x1e
        /*09aa*/ 	.short	(.L_53 - .L_52)
.L_52:
        /*09ac*/ 	.word	0x00000000


	//----- nvinfo : EIATTR_CBANK_PARAM_SIZE
	.align		4
.L_53:
        /*09b0*/ 	.byte	0x03, 0x19
        /*09b2*/ 	.short	0x0800


	//----- nvinfo : EIATTR_PARAM_CBANK
	.align		4
        /*09b4*/ 	.byte	0x04, 0x0a
        /*09b6*/ 	.short	(.L_55 - .L_54)
	.align		4
.L_54:
        /*09b8*/ 	.word	index@(.nv.constant0._ZN7cutlass13device_kernelINS_4gemm6kernel13GemmUniversalIN4cute5tupleIJiiiiEEENS1_10collective13CollectiveMmaINS1_35MainloopSm100TmaUmmaWarpSpecializedILi13ELi2ELi4ENS5_IJNS4_1CILi1EEESB_SB_EEEEENS5_IJNSA_ILi64EEESE_NSA_ILi128EEEEEENS_12float_e4m3_tENS5_IJlSB_lEEESH_SI_NS4_8TiledMMAINS4_8MMA_AtomIJNS4_10MMA_TraitsINS4_19SM100_MMA_F8F6F4_SSEJSH_SH_fSE_SE_NS4_17integral_constantINS4_4UMMA5MajorELSP_0EEESQ_NSN_INSO_7ScaleInELSR_0EEESS_EEEEEENS4_6LayoutISC_NS5_IJNSA_ILi0EEESW_SW_EEEEENS5_IJNS4_10UnderscoreESZ_SZ_EEEEENS4_13SM90_TMA_LOADENS4_14ComposedLayoutINS4_7SwizzleILi3ELi4ELi3EEENS4_18smem_ptr_flag_bitsILi8EEENSV_INS5_IJNSA_ILi8EEESF_EEENS5_IJSF_SB_EEEEEEEvNS4_8identityES12_S1C_vS1D_EENS_8epilogue10collective18CollectiveEpilogueINS1F_23Sm100TmaWarpSpecializedILi1ELi1ELi32ELb0ELb0EEEJSG_NS5_IJNSV_ISE_SB_EES1K_EEESH_SI_SH_SI_NS1F_6fusion15FusionCallbacksIS1J_NS1M_17LinearCombinationISH_fSH_fLNS_15FloatRoundStyleE2EEESG_S1L_JEEENS4_5SM1004TMEM4LOAD26SM100_TMEM_LOAD_16dp32b32xES12_NS13_INS14_ILi2ELi4ELi3EEES17_NSV_INS5_IJS18_SE_EEENS5_IJSE_SB_EEEEEEENS4_39AutoVectorizingCopyWithAssumedAlignmentILi128EEENS4_14SM90_TMA_STOREES20_S22_S22_EEEvvEEEEvNT_6ParamsE)
        /*09bc*/ 	.short	0x0380
        /*09be*/ 	.short	0x0800


	//----- nvinfo : EIATTR_SW_WAR
	.align		4
.L_55:
        /*09c0*/ 	.byte	0x04, 0x36
        /*09c2*/ 	.short	(.L_57 - .L_56)
.L_56:
        /*09c4*/ 	.word	0x00000008
.L_57:


//--------------------- .nv.callgraph             --------------------------
	.section	.nv.callgraph,"",@"SHT_CUDA_CALLGRAPH"
	.align	4
	.sectionentsize	8
	.align		4
        /*0000*/ 	.word	0x00000000
	.align		4
        /*0004*/ 	.word	0xffffffff
	.align		4
        /*0008*/ 	.word	index@(_ZN7cutlass13device_kernelINS_4gemm6kernel13GemmUniversalIN4cute5tupleIJiiiiEEENS1_10collective13CollectiveMmaINS1_35MainloopSm100TmaUmmaWarpSpecializedILi13ELi2ELi4ENS5_IJNS4_1CILi1EEESB_SB_EEEEENS5_IJNSA_ILi64EEESE_NSA_ILi128EEEEEENS_12float_e4m3_tENS5_IJlSB_lEEESH_SI_NS4_8TiledMMAINS4_8MMA_AtomIJNS4_10MMA_TraitsINS4_19SM100_MMA_F8F6F4_SSEJSH_SH_fSE_SE_NS4_17integral_constantINS4_4UMMA5MajorELSP_0EEESQ_NSN_INSO_7ScaleInELSR_0EEESS_EEEEEENS4_6LayoutISC_NS5_IJNSA_ILi0EEESW_SW_EEEEENS5_IJNS4_10UnderscoreESZ_SZ_EEEEENS4_13SM90_TMA_LOADENS4_14ComposedLayoutINS4_7SwizzleILi3ELi4ELi3EEENS4_18smem_ptr_flag_bitsILi8EEENSV_INS5_IJNSA_ILi8EEESF_EEENS5_IJSF_SB_EEEEEEEvNS4_8identityES12_S1C_vS1D_EENS_8epilogue10collective18CollectiveEpilogueINS1F_23Sm100TmaWarpSpecializedILi1ELi1ELi32ELb0ELb0EEEJSG_NS5_IJNSV_ISE_SB_EES1K_EEESH_SI_SH_SI_NS1F_6fusion15FusionCallbacksIS1J_NS1M_17LinearCombinationISH_fSH_fLNS_15FloatRoundStyleE2EEESG_S1L_JEEENS4_5SM1004TMEM4LOAD26SM100_TMEM_LOAD_16dp32b32xES12_NS13_INS14_ILi2ELi4ELi3EEES17_NSV_INS5_IJS18_SE_EEENS5_IJSE_SB_EEEEEEENS4_39AutoVectorizingCopyWithAssumedAlignmentILi128EEENS4_14SM90_TMA_STOREES20_S22_S22_EEEvvEEEEvNT_6ParamsE)
	.align		4
        /*000c*/ 	.word	index@(__assertfail)
	.align		4
        /*0010*/ 	.word	0x00000000
	.align		4
        /*0014*/ 	.word	0xfffffffe
	.align		4
        /*0018*/ 	.word	0x00000000
	.align		4
        /*001c*/ 	.word	0xfffffffd
	.align		4
        /*0020*/ 	.word	0x00000000
	.align		4
        /*0024*/ 	.word	0xfffffffc


//--------------------- .nv.constant4             --------------------------
	.section	.nv.constant4,"a",@progbits
	.align	8
	.align		8
.nv.constant4:
        /*0000*/ 	.dword	__assertfail
	.align		8
        /*0008*/ 	.dword	__unnamed_1
	.align		8
        /*0010*/ 	.dword	__unnamed_2
	.align		8
        /*0018*/ 	.dword	_ZN39_INTERNAL_eebc2518_4_k_cu_e0df76ae_75234cuda3std3__45__cpo5beginE
	.align		8
        /*0020*/ 	.dword	_ZN39_INTERNAL_eebc2518_4_k_cu_e0df76ae_75234cuda3std3__45__cpo3endE
	.align		8
        /*0028*/ 	.dword	_ZN39_INTERNAL_eebc2518_4_k_cu_e0df76ae_75234cuda3std3__45__cpo6cbeginE
	.align		8
        /*0030*/ 	.dword	_ZN39_INTERNAL_eebc2518_4_k_cu_e0df76ae_75234cuda3std3__45__cpo4cendE
	.align		8
        /*0038*/ 	.dword	_ZN39_INTERNAL_eebc2518_4_k_cu_e0df76ae_75234cuda3std3__441_GLOBAL__N__eebc2518_4_k_cu_e0df76ae_75236ignoreE
	.align		8
        /*0040*/ 	.dword	_ZN39_INTERNAL_eebc2518_4_k_cu_e0df76ae_75234cuda3std3__419piecewise_constructE
	.align		8
        /*0048*/ 	.dword	_ZN39_INTERNAL_eebc2518_4_k_cu_e0df76ae_75234cuda3std3__48in_placeE
	.align		8
        /*0050*/ 	.dword	_ZN39_INTERNAL_eebc2518_4_k_cu_e0df76ae_75234cuda3std6ranges3__45__cpo4swapE
	.align		8
        /*0058*/ 	.dword	_ZN39_INTERNAL_eebc2518_4_k_cu_e0df76ae_75234cuda3std6ranges3__45__cpo9iter_moveE
	.align		8
        /*0060*/ 	.dword	_ZN39_INTERNAL_eebc2518_4_k_cu_e0df76ae_75234cute7productE
	.align		8
        /*0068*/ 	.dword	_ZN39_INTERNAL_eebc2518_4_k_cu_e0df76ae_75234cute1_E
	.align		8
        /*0070*/ 	.dword	$str$25
	.align		8
        /*0078*/ 	.dword	$str$26
	.align		8
        /*0080*/ 	.dword	$str$27
	.align		8
        /*0088*/ 	.dword	$str$28


//--------------------- .text._ZN7cutlass13device_kernelINS_4gemm6kernel13GemmUniversalIN4cute5tupleIJiiiiEEENS1_10collective13CollectiveMmaINS1_35MainloopSm100TmaUmmaWarpSpecializedILi13ELi2ELi4ENS5_IJNS4_1CILi1EEESB_SB_EEEEENS5_IJNSA_ILi64EEESE_NSA_ILi128EEEEEENS_12float_e4m3_tENS5_IJlSB_lEEESH_SI_NS4_8TiledMMAINS4_8MMA_AtomIJNS4_10MMA_TraitsINS4_19SM100_MMA_F8F6F4_SSEJSH_SH_fSE_SE_NS4_17integral_constantINS4_4UMMA5MajorELSP_0EEESQ_NSN_INSO_7ScaleInELSR_0EEESS_EEEEEENS4_6LayoutISC_NS5_IJNSA_ILi0EEESW_SW_EEEEENS5_IJNS4_10UnderscoreESZ_SZ_EEEEENS4_13SM90_TMA_LOADENS4_14ComposedLayoutINS4_7SwizzleILi3ELi4ELi3EEENS4_18smem_ptr_flag_bitsILi8EEENSV_INS5_IJNSA_ILi8EEESF_EEENS5_IJSF_SB_EEEEEEEvNS4_8identityES12_S1C_vS1D_EENS_8epilogue10collective18CollectiveEpilogueINS1F_23Sm100TmaWarpSpecializedILi1ELi1ELi32ELb0ELb0EEEJSG_NS5_IJNSV_ISE_SB_EES1K_EEESH_SI_SH_SI_NS1F_6fusion15FusionCallbacksIS1J_NS1M_17LinearCombinationISH_fSH_fLNS_15FloatRoundStyleE2EEESG_S1L_JEEENS4_5SM1004TMEM4LOAD26SM100_TMEM_LOAD_16dp32b32xES12_NS13_INS14_ILi2ELi4ELi3EEES17_NSV_INS5_IJS18_SE_EEENS5_IJSE_SB_EEEEEEENS4_39AutoVectorizingCopyWithAssumedAlignmentILi128EEENS4_14SM90_TMA_STOREES20_S22_S22_EEEvvEEEEvNT_6ParamsE --------------------------
	.section	.text._ZN7cutlass13device_kernelINS_4gemm6kernel13GemmUniversalIN4cute5tupleIJiiiiEEENS1_10collective13CollectiveMmaINS1_35MainloopSm100TmaUmmaWarpSpecializedILi13ELi2ELi4ENS5_IJNS4_1CILi1EEESB_SB_EEEEENS5_IJNSA_ILi64EEESE_NSA_ILi128EEEEEENS_12float_e4m3_tENS5_IJlSB_lEEESH_SI_NS4_8TiledMMAINS4_8MMA_AtomIJNS4_10MMA_TraitsINS4_19SM100_MMA_F8F6F4_SSEJSH_SH_fSE_SE_NS4_17integral_constantINS4_4UMMA5MajorELSP_0EEESQ_NSN_INSO_7ScaleInELSR_0EEESS_EEEEEENS4_6LayoutISC_NS5_IJNSA_ILi0EEESW_SW_EEEEENS5_IJNS4_10UnderscoreESZ_SZ_EEEEENS4_13SM90_TMA_LOADENS4_14ComposedLayoutINS4_7SwizzleILi3ELi4ELi3EEENS4_18smem_ptr_flag_bitsILi8EEENSV_INS5_IJNSA_ILi8EEESF_EEENS5_IJSF_SB_EEEEEEEvNS4_8identityES12_S1C_vS1D_EENS_8epilogue10collective18CollectiveEpilogueINS1F_23Sm100TmaWarpSpecializedILi1ELi1ELi32ELb0ELb0EEEJSG_NS5_IJNSV_ISE_SB_EES1K_EEESH_SI_SH_SI_NS1F_6fusion15FusionCallbacksIS1J_NS1M_17LinearCombinationISH_fSH_fLNS_15FloatRoundStyleE2EEESG_S1L_JEEENS4_5SM1004TMEM4LOAD26SM100_TMEM_LOAD_16dp32b32xES12_NS13_INS14_ILi2ELi4ELi3EEES17_NSV_INS5_IJS18_SE_EEENS5_IJSE_SB_EEEEEEENS4_39AutoVectorizingCopyWithAssumedAlignmentILi128EEENS4_14SM90_TMA_STOREES20_S22_S22_EEEvvEEEEvNT_6ParamsE,"ax",@progbits
	.align	128
.text._ZN7cutlass13device_kernelINS_4gemm6kernel13GemmUniversalIN4cute5tupleIJiiiiEEENS1_10collective13CollectiveMmaINS1_35MainloopSm100TmaUmmaWarpSpecializedILi13ELi2ELi4ENS5_IJNS4_1CILi1EEESB_SB_EEEEENS5_IJNSA_ILi64EEESE_NSA_ILi128EEEEEENS_12float_e4m3_tENS5_IJlSB_lEEESH_SI_NS4_8TiledMMAINS4_8MMA_AtomIJNS4_10MMA_TraitsINS4_19SM100_MMA_F8F6F4_SSEJSH_SH_fSE_SE_NS4_17integral_constantINS4_4UMMA5MajorELSP_0EEESQ_NSN_INSO_7ScaleInELSR_0EEESS_EEEEEENS4_6LayoutISC_NS5_IJNSA_ILi0EEESW_SW_EEEEENS5_IJNS4_10UnderscoreESZ_SZ_EEEEENS4_13SM90_TMA_LOADENS4_14ComposedLayoutINS4_7SwizzleILi3ELi4ELi3EEENS4_18smem_ptr_flag_bitsILi8EEENSV_INS5_IJNSA_ILi8EEESF_EEENS5_IJSF_SB_EEEEEEEvNS4_8identityES12_S1C_vS1D_EENS_8epilogue10collective18CollectiveEpilogueINS1F_23Sm100TmaWarpSpecializedILi1ELi1ELi32ELb0ELb0EEEJSG_NS5_IJNSV_ISE_SB_EES1K_EEESH_SI_SH_SI_NS1F_6fusion15FusionCallbacksIS1J_NS1M_17LinearCombinationISH_fSH_fLNS_15FloatRoundStyleE2EEESG_S1L_JEEENS4_5SM1004TMEM4LOAD26SM100_TMEM_LOAD_16dp32b32xES12_NS13_INS14_ILi2ELi4ELi3EEES17_NSV_INS5_IJS18_SE_EEENS5_IJSE_SB_EEEEEEENS4_39AutoVectorizingCopyWithAssumedAlignmentILi128EEENS4_14SM90_TMA_STOREES20_S22_S22_EEEvvEEEEvNT_6ParamsE:
        .type           _ZN7cutlass13device_kernelINS_4gemm6kernel13GemmUniversalIN4cute5tupleIJiiiiEEENS1_10collective13CollectiveMmaINS1_35MainloopSm100TmaUmmaWarpSpecializedILi13ELi2ELi4ENS5_IJNS4_1CILi1EEESB_SB_EEEEENS5_IJNSA_ILi64EEESE_NSA_ILi128EEEEEENS_12float_e4m3_tENS5_IJlSB_lEEESH_SI_NS4_8TiledMMAINS4_8MMA_AtomIJNS4_10MMA_TraitsINS4_19SM100_MMA_F8F6F4_SSEJSH_SH_fSE_SE_NS4_17integral_constantINS4_4UMMA5MajorELSP_0EEESQ_NSN_INSO_7ScaleInELSR_0EEESS_EEEEEENS4_6LayoutISC_NS5_IJNSA_ILi0EEESW_SW_EEEEENS5_IJNS4_10UnderscoreESZ_SZ_EEEEENS4_13SM90_TMA_LOADENS4_14ComposedLayoutINS4_7SwizzleILi3ELi4ELi3EEENS4_18smem_ptr_flag_bitsILi8EEENSV_INS5_IJNSA_ILi8EEESF_EEENS5_IJSF_SB_EEEEEEEvNS4_8identityES12_S1C_vS1D_EENS_8epilogue10collective18CollectiveEpilogueINS1F_23Sm100TmaWarpSpecializedILi1ELi1ELi32ELb0ELb0EEEJSG_NS5_IJNSV_ISE_SB_EES1K_EEESH_SI_SH_SI_NS1F_6fusion15FusionCallbacksIS1J_NS1M_17LinearCombinationISH_fSH_fLNS_15FloatRoundStyleE2EEESG_S1L_JEEENS4_5SM1004TMEM4LOAD26SM100_TMEM_LOAD_16dp32b32xES12_NS13_INS14_ILi2ELi4ELi3EEES17_NSV_INS5_IJS18_SE_EEENS5_IJSE_SB_EEEEEEENS4_39AutoVectorizingCopyWithAssumedAlignmentILi128EEENS4_14SM90_TMA_STOREES20_S22_S22_EEEvvEEEEvNT_6ParamsE,@function
        .size           _ZN7cutlass13device_kernelINS_4gemm6kernel13GemmUniversalIN4cute5tupleIJiiiiEEENS1_10collective13CollectiveMmaINS1_35MainloopSm100TmaUmmaWarpSpecializedILi13ELi2ELi4ENS5_IJNS4_1CILi1EEESB_SB_EEEEENS5_IJNSA_ILi64EEESE_NSA_ILi128EEEEEENS_12float_e4m3_tENS5_IJlSB_lEEESH_SI_NS4_8TiledMMAINS4_8MMA_AtomIJNS4_10MMA_TraitsINS4_19SM100_MMA_F8F6F4_SSEJSH_SH_fSE_SE_NS4_17integral_constantINS4_4UMMA5MajorELSP_0EEESQ_NSN_INSO_7ScaleInELSR_0EEESS_EEEEEENS4_6LayoutISC_NS5_IJNSA_ILi0EEESW_SW_EEEEENS5_IJNS4_10UnderscoreESZ_SZ_EEEEENS4_13SM90_TMA_LOADENS4_14ComposedLayoutINS4_7SwizzleILi3ELi4ELi3EEENS4_18smem_ptr_flag_bitsILi8EEENSV_INS5_IJNSA_ILi8EEESF_EEENS5_IJSF_SB_EEEEEEEvNS4_8identityES12_S1C_vS1D_EENS_8epilogue10collective18CollectiveEpilogueINS1F_23Sm100TmaWarpSpecializedILi1ELi1ELi32ELb0ELb0EEEJSG_NS5_IJNSV_ISE_SB_EES1K_EEESH_SI_SH_SI_NS1F_6fusion15FusionCallbacksIS1J_NS1M_17LinearCombinationISH_fSH_fLNS_15FloatRoundStyleE2EEESG_S1L_JEEENS4_5SM1004TMEM4LOAD26SM100_TMEM_LOAD_16dp32b32xES12_NS13_INS14_ILi2ELi4ELi3EEES17_NSV_INS5_IJS18_SE_EEENS5_IJSE_SB_EEEEEEENS4_39AutoVectorizingCopyWithAssumedAlignmentILi128EEENS4_14SM90_TMA_STOREES20_S22_S22_EEEvvEEEEvNT_6ParamsE,(.L_x_156 - _ZN7cutlass13device_kernelINS_4gemm6kernel13GemmUniversalIN4cute5tupleIJiiiiEEENS1_10collective13CollectiveMmaINS1_35MainloopSm100TmaUmmaWarpSpecializedILi13ELi2ELi4ENS5_IJNS4_1CILi1EEESB_SB_EEEEENS5_IJNSA_ILi64EEESE_NSA_ILi128EEEEEENS_12float_e4m3_tENS5_IJlSB_lEEESH_SI_NS4_8TiledMMAINS4_8MMA_AtomIJNS4_10MMA_TraitsINS4_19SM100_MMA_F8F6F4_SSEJSH_SH_fSE_SE_NS4_17integral_constantINS4_4UMMA5MajorELSP_0EEESQ_NSN_INSO_7ScaleInELSR_0EEESS_EEEEEENS4_6LayoutISC_NS5_IJNSA_ILi0EEESW_SW_EEEEENS5_IJNS4_10UnderscoreESZ_SZ_EEEEENS4_13SM90_TMA_LOADENS4_14ComposedLayoutINS4_7SwizzleILi3ELi4ELi3EEENS4_18smem_ptr_flag_bitsILi8EEENSV_INS5_IJNSA_ILi8EEESF_EEENS5_IJSF_SB_EEEEEEEvNS4_8identityES12_S1C_vS1D_EENS_8epilogue10collective18CollectiveEpilogueINS1F_23Sm100TmaWarpSpecializedILi1ELi1ELi32ELb0ELb0EEEJSG_NS5_IJNSV_ISE_SB_EES1K_EEESH_SI_SH_SI_NS1F_6fusion15FusionCallbacksIS1J_NS1M_17LinearCombinationISH_fSH_fLNS_15FloatRoundStyleE2EEESG_S1L_JEEENS4_5SM1004TMEM4LOAD26SM100_TMEM_LOAD_16dp32b32xES12_NS13_INS14_ILi2ELi4ELi3EEES17_NSV_INS5_IJS18_SE_EEENS5_IJSE_SB_EEEEEEENS4_39AutoVectorizingCopyWithAssumedAlignmentILi128EEENS4_14SM90_TMA_STOREES20_S22_S22_EEEvvEEEEvNT_6ParamsE)
        .other          _ZN7cutlass13device_kernelINS_4gemm6kernel13GemmUniversalIN4cute5tupleIJiiiiEEENS1_10collective13CollectiveMmaINS1_35MainloopSm100TmaUmmaWarpSpecializedILi13ELi2ELi4ENS5_IJNS4_1CILi1EEESB_SB_EEEEENS5_IJNSA_ILi64EEESE_NSA_ILi128EEEEEENS_12float_e4m3_tENS5_IJlSB_lEEESH_SI_NS4_8TiledMMAINS4_8MMA_AtomIJNS4_10MMA_TraitsINS4_19SM100_MMA_F8F6F4_SSEJSH_SH_fSE_SE_NS4_17integral_constantINS4_4UMMA5MajorELSP_0EEESQ_NSN_INSO_7ScaleInELSR_0EEESS_EEEEEENS4_6LayoutISC_NS5_IJNSA_ILi0EEESW_SW_EEEEENS5_IJNS4_10UnderscoreESZ_SZ_EEEEENS4_13SM90_TMA_LOADENS4_14ComposedLayoutINS4_7SwizzleILi3ELi4ELi3EEENS4_18smem_ptr_flag_bitsILi8EEENSV_INS5_IJNSA_ILi8EEESF_EEENS5_IJSF_SB_EEEEEEEvNS4_8identityES12_S1C_vS1D_EENS_8epilogue10collective18CollectiveEpilogueINS1F_23Sm100TmaWarpSpecializedILi1ELi1ELi32ELb0ELb0EEEJSG_NS5_IJNSV_ISE_SB_EES1K_EEESH_SI_SH_SI_NS1F_6fusion15FusionCallbacksIS1J_NS1M_17LinearCombinationISH_fSH_fLNS_15FloatRoundStyleE2EEESG_S1L_JEEENS4_5SM1004TMEM4LOAD26SM100_TMEM_LOAD_16dp32b32xES12_NS13_INS14_ILi2ELi4ELi3EEES17_NSV_INS5_IJS18_SE_EEENS5_IJSE_SB_EEEEEEENS4_39AutoVectorizingCopyWithAssumedAlignmentILi128EEENS4_14SM90_TMA_STOREES20_S22_S22_EEEvvEEEEvNT_6ParamsE,@"STO_CUDA_ENTRY STV_DEFAULT"
_ZN7cutlass13device_kernelINS_4gemm6kernel13GemmUniversalIN4cute5tupleIJiiiiEEENS1_10collective13CollectiveMmaINS1_35MainloopSm100TmaUmmaWarpSpecializedILi13ELi2ELi4ENS5_IJNS4_1CILi1EEESB_SB_EEEEENS5_IJNSA_ILi64EEESE_NSA_ILi128EEEEEENS_12float_e4m3_tENS5_IJlSB_lEEESH_SI_NS4_8TiledMMAINS4_8MMA_AtomIJNS4_10MMA_TraitsINS4_19SM100_MMA_F8F6F4_SSEJSH_SH_fSE_SE_NS4_17integral_constantINS4_4UMMA5MajorELSP_0EEESQ_NSN_INSO_7ScaleInELSR_0EEESS_EEEEEENS4_6LayoutISC_NS5_IJNSA_ILi0EEESW_SW_EEEEENS5_IJNS4_10UnderscoreESZ_SZ_EEEEENS4_13SM90_TMA_LOADENS4_14ComposedLayoutINS4_7SwizzleILi3ELi4ELi3EEENS4_18smem_ptr_flag_bitsILi8EEENSV_INS5_IJNSA_ILi8EEESF_EEENS5_IJSF_SB_EEEEEEEvNS4_8identityES12_S1C_vS1D_EENS_8epilogue10collective18CollectiveEpilogueINS1F_23Sm100TmaWarpSpecializedILi1ELi1ELi32ELb0ELb0EEEJSG_NS5_IJNSV_ISE_SB_EES1K_EEESH_SI_SH_SI_NS1F_6fusion15FusionCallbacksIS1J_NS1M_17LinearCombinationISH_fSH_fLNS_15FloatRoundStyleE2EEESG_S1L_JEEENS4_5SM1004TMEM4LOAD26SM100_TMEM_LOAD_16dp32b32xES12_NS13_INS14_ILi2ELi4ELi3EEES17_NSV_INS5_IJS18_SE_EEENS5_IJSE_SB_EEEEEEENS4_39AutoVectorizingCopyWithAssumedAlignmentILi128EEENS4_14SM90_TMA_STOREES20_S22_S22_EEEvvEEEEvNT_6ParamsE:
[----:B------:R-:W1:Y:S01]  /*0000*/  LDC R1, c[0x0][0x37c] ;  /* 0x0000df00ff017b82 */ /* 0x000e620000000800 */
[----:B------:R-:W2:Y:S01]  /*0010*/  S2R R101, SR_TID.X ;  /* 0x0000000000657919 */ /* 0x000ea20000002100 */
[----:B------:R-:W3:Y:S01]  /*0020*/  LDCU.64 UR4, c[0x0][0x890] ;  /* 0x00011200ff0477ac */ /* 0x000ee20008000a00 */
[----:B------:R-:W-:Y:S02]  /*0030*/  PRMT R96, RZ, 0x7610, R96 ;  /* 0x00007610ff607816 */ /* 0x000fe40000000060 */
[----:B------:R-:W-:Y:S01]  /*0040*/  ELECT P5, URZ, PT ;  /* 0x0000000000ff782f */ /* 0x000fe200038a0000 */
[----:B------:R-:W4:Y:S01]  /*0050*/  LDCU.64 UR40, c[0x0][0x358] ;  /* 0x00006b00ff2877ac */ /* 0x000f220008000a00 */
[----:B---3--:R-:W-:-:S04]  /*0060*/  UISETP.NE.U32.AND UP0, UPT, UR4, URZ, UPT ;  /* 0x000000ff0400728c */ /* 0x008fc8000bf05070 */
[----:B------:R-:W-:Y:S01]  /*0070*/  UISETP.NE.AND.EX UP0, UPT, UR5, URZ, UPT, UP0 ;  /* 0x000000ff0500728c */ /* 0x000fe2000bf05300 */
[----:B--2---:R-:W-:-:S05]  /*0080*/  SHF.R.U32.HI R104, RZ, 0x5, R101 ;  /* 0x00000005ff687819 */ /* 0x004fca0000011665 */
[----:B------:R-:W2:Y:S02]  /*0090*/  SHFL.IDX PT, R0, R104, RZ, 0x1f ;  /* 0x00001fff68007589 */ /* 0x000ea400000e0000 */
[----:B--2---:R-:W-:Y:S01]  /*00a0*/  R2UR UR8, R0 ;  /* 0x00000000000872ca */ /* 0x004fe200000e0000 */
[----:B-1--4-:R-:W-:-:S14]  /*00b0*/  BRA.U UP0, `(.L_x_0) ;  /* 0x00000001002c7547 */ /* 0x012fdc000b800000 */
[----:B------:R-:W1:Y:S02]  /*00c0*/  LDCU.64 UR6, c[0x0][0x888] ;  /* 0x00011100ff0677ac */ /* 0x000e640008000a00 */
[----:B-1----:R-:W-:-:S04]  /*00d0*/  UISETP.NE.U32.AND UP0, UPT, UR6, URZ, UPT ;  /* 0x000000ff0600728c */ /* 0x002fc8000bf05070 */
[----:B------:R-:W-:-:S09]  /*00e0*/  UISETP.NE.AND.EX UP0, UPT, UR7, URZ, UPT, UP0 ;  /* 0x000000ff0700728c */ /* 0x000fd2000bf05300 */
[----:B------:R-:W-:Y:S05]  /*00f0*/  BRA.U !UP0, `(.L_x_1) ;  /* 0x0000000108107547 */ /* 0x000fea000b800000 */
[----:B------:R-:W1:Y:S02]  /*0100*/  LDC.64 R2, c[0x0][0x888] ;  /* 0x00022200ff027b82 */ /* 0x000e640000000a00 */
[----:B-1----:R1:W5:Y:S01]  /*0110*/  LDG.E R49, desc[UR40][R2.64] ;  /* 0x0000002802317981 */ /* 0x002362000c1e1900 */
[----:B------:R-:W-:Y:S01]  /*0120*/  HFMA2 R96, -RZ, RZ, 0, 5.9604644775390625e-08 ;  /* 0x00000001ff607431 */ /* 0x000fe200000001ff */
[----:B------:R-:W-:Y:S05]  /*0130*/  BRA `(.L_x_0) ;  /* 0x00000000000c7947 */ /* 0x000fea0003800000 */
.L_x_1:
[----:B------:R-:W1:Y:S01]  /*0140*/  LDCU UR6, c[0x0][0x880] ;  /* 0x00011000ff0677ac */ /* 0x000e620008000800 */
[----:B------:R-:W-:Y:S01]  /*0150*/  HFMA2 R96, -RZ, RZ, 0, 5.9604644775390625e-08 ;  /* 0x00000001ff607431 */ /* 0x000fe200000001ff */
[----:B-1----:R-:W-:-:S07]  /*0160*/  MOV R49, UR6 ;  /* 0x0000000600317c02 */ /* 0x002fce0008000f00 */
.L_x_0:
[----:B------:R-:W2:Y:S02]  /*0170*/  LDCU.64 UR6, c[0x0][0x8b0] ;  /* 0x00011600ff0677ac */ /* 0x000ea40008000a00 */
[----:B--2---:R-:W-:-:S04]  /*0180*/  UISETP.NE.U32.AND UP0, UPT, UR6, URZ, UPT ;  /* 0x000000ff0600728c */ /* 0x004fc8000bf05070 */
[----:B------:R-:W-:-:S09]  /*0190*/  UISETP.NE.AND.EX UP0, UPT, UR7, URZ, UPT, UP0 ;  /* 0x000000ff0700728c */ /* 0x000fd2000bf05300 */
[----:B------:R-:W-:Y:S05]  /*01a0*/  BRA.U UP0, `(.L_x_2) ;  /* 0x0000000100247547 */ /* 0x000fea000b800000 */
[----:B------:R-:W2:Y:S02]  /*01b0*/  LDCU.64 UR6, c[0x0][0x8a8] ;  /* 0x00011500ff0677ac */ /* 0x000ea40008000a00 */
[----:B--2---:R-:W-:-:S04]  /*01c0*/  UISETP.NE.U32.AND UP0, UPT, UR6, URZ, UPT ;  /* 0x000000ff0600728c */ /* 0x004fc8000bf05070 */
[----:B------:R-:W-:-:S09]  /*01d0*/  UISETP.NE.AND.EX UP0, UPT, UR7, URZ, UPT, UP0 ;  /* 0x000000ff0700728c */ /* 0x000fd2000bf05300 */
[----:B------:R-:W-:Y:S05]  /*01e0*/  BRA.U !UP0, `(.L_x_3) ;  /* 0x00000001080c7547 */ /* 0x000fea000b800000 */
[----:B-1----:R-:W1:Y:S02]  /*01f0*/  LDC.64 R2, c[0x0][0x8a8] ;  /* 0x00022a00ff027b82 */ /* 0x002e640000000a00 */
[----:B-1----:R2:W5:Y:S01]  /*0200*/  LDG.E R47, desc[UR40][R2.64] ;  /* 0x00000028022f7981 */ /* 0x002562000c1e1900 */
[----:B------:R-:W-:Y:S05]  /*0210*/  BRA `(.L_x_2) ;  /* 0x0000000000087947 */ /* 0x000fea0003800000 */
.L_x_3:
[----:B------:R-:W2:Y:S02]  /*0220*/  LDCU UR6, c[0x0][0x8a0] ;  /* 0x00011400ff0677ac */ /* 0x000ea40008000800 */
[----:B--2---:R-:W-:Y:S02]  /*0230*/  MOV R47, UR6 ;  /* 0x00000006002f7c02 */ /* 0x004fe40008000f00 */
.L_x_2:
[----:B------:R-:W-:Y:S01]  /*0240*/  IMAD.U32 R0, RZ, RZ, UR8 ;  /* 0x00000008ff007e24 */ /* 0x000fe2000f8e00ff */
[----:B------:R-:W-:Y:S04]  /*0250*/  BSSY.RECONVERGENT B0, `(.L_x_4) ;  /* 0x000000c000007945 */ /* 0x000fe80003800200 */
[C---:B------:R-:W-:Y:S02]  /*0260*/  ISETP.NE.OR P1, PT, R0.reuse, 0x1, !P5 ;  /* 0x000000010000780c */ /* 0x040fe40006f25670 */
[----:B------:R-:W-:-:S11]  /*0270*/  ISETP.NE.OR P0, PT, R0, 0x3, !P5 ;  /* 0x000000030000780c */ /* 0x000fd60006f05670 */
[----:B------:R-:W-:Y:S05]  /*0280*/  @P1 BRA `(.L_x_5) ;  /* 0x0000000000201947 */ /* 0x000fea0003800000 */
[----:B------:R-:W3:Y:S02]  /*0290*/  LDCU.64 UR6, c[0x0][0x348] ;  /* 0x00006900ff0677ac */ /* 0x000ee40008000a00 */
[----:B---3--:R-:W-:Y:S02]  /*02a0*/  UIADD3 UR10, UP1, UPT, UR6, 0x80, URZ ;  /* 0x00000080060a7890 */ /* 0x008fe4000ff3e0ff */
[----:B------:R-:W-:Y:S02]  /*02b0*/  UIADD3 UR6, UP0, UPT, UR6, 0x180, URZ ;  /* 0x0000018006067890 */ /* 0x000fe4000ff1e0ff */
[----:B------:R-:W-:Y:S02]  /*02c0*/  UIADD3.X UR11, UPT, UPT, URZ, UR7, URZ, UP1, !UPT ;  /* 0x00000007ff0b7290 */ /* 0x000fe40008ffe4ff */
[----:B------:R-:W-:-:S07]  /*02d0*/  UIADD3.X UR7, UPT, UPT, URZ, UR7, URZ, UP0, !UPT ;  /* 0x00000007ff077290 */ /* 0x000fce00087fe4ff */
[----:B------:R3:W-:Y:S02]  /*02e0*/  UTMACCTL.PF [UR10] ;  /* 0x000000000a0079b9 */ /* 0x0007e40008040000 */
[----:B------:R3:W-:Y:S02]  /*02f0*/  UTMACCTL.PF [UR6] ;  /* 0x00000000060079b9 */ /* 0x0007e40008040000 */
[----:B---3--:R-:W-:Y:S01]  /*0300*/  NOP ;  /* 0x0000000000007918 */ /* 0x008fe20000000000 */
.L_x_5:
[----:B------:R-:W-:Y:S05]  /*0310*/  BSYNC.RECONVERGENT B0 ;  /* 0x0000000000007941 */ /* 0x000fea0003800200 */
.L_x_4:
[----:B------:R-:W-:Y:S04]  /*0320*/  BSSY.RECONVERGENT B0, `(.L_x_6) ;  /* 0x000000a000007945 */ /* 0x000fe80003800200 */
        /* <DEDUP_REMOVED lines=9> */
.L_x_7:
[----:B------:R-:W-:Y:S05]  /*03c0*/  BSYNC.RECONVERGENT B0 ;  /* 0x0000000000007941 */ /* 0x000fea0003800200 */
.L_x_6:
[----:B------:R-:W3:Y:S01]  /*03d0*/  LDCU.64 UR6, c[0x0][0x888] ;  /* 0x00011100ff0677ac */ /* 0x000ee20008000a00 */
[----:B------:R-:W-:Y:S02]  /*03e0*/  UISETP.EQ.U32.AND UP1, UPT, UR4, URZ, UPT ;  /* 0x000000ff0400728c */ /* 0x000fe4000bf22070 */
[----:B------:R-:W-:Y:S02]  /*03f0*/  UPLOP3.LUT UP2, UPT, UPT, UPT, UPT, 0x80, 0x8 ;  /* 0x000000000008789c */ /* 0x000fe40003f4f070 */
[----:B---3--:R-:W-:-:S04]  /*0400*/  UISETP.NE.U32.AND UP0, UPT, UR6, URZ, UPT ;  /* 0x000000ff0600728c */ /* 0x008fc8000bf05070 */
[----:B------:R-:W-:-:S04]  /*0410*/  UISETP.NE.AND.EX UP0, UPT, UR7, URZ, UPT, UP0 ;  /* 0x000000ff0700728c */ /* 0x000fc8000bf05300 */
[----:B------:R-:W-:-:S04]  /*0420*/  UISETP.EQ.OR.EX UP3, UPT, UR5, URZ, !UP0, UP1 ;  /* 0x000000ff0500728c */ /* 0x000fc8000c762710 */
[----:B------:R-:W-:-:S05]  /*0430*/  UP2UR UR44, UPR, URZ, 0x8 ;  /* 0x00000008ff2c7883 */ /* 0x000fca0008000000 */
[----:B------:R-:W-:Y:S07]  /*0440*/  BRA.U !UP3, `(.L_x_8) ;  /* 0x000000010b207547 */ /* 0x000fee000b800000 */
[----:B------:R-:W-:Y:S01]  /*0450*/  UISETP.NE.U32.AND UP2, UPT, UR4, URZ, UPT ;  /* 0x000000ff0400728c */ /* 0x000fe2000bf45070 */
[----:B-----5:R-:W-:Y:S01]  /*0460*/  FSETP.NEU.AND P0, PT, R49, RZ, PT ;  /* 0x000000ff3100720b */ /* 0x020fe20003f0d000 */
[----:B------:R-:W-:Y:S02]  /*0470*/  USEL UR4, URZ, 0xffffffff, UP0 ;  /* 0xffffffffff047887 */ /* 0x000fe40008000000 */
[----:B------:R-:W-:-:S10]  /*0480*/  UISETP.NE.AND.EX UP2, UPT, UR5, URZ, UPT, UP2 ;  /* 0x000000ff0500728c */ /* 0x000fd4000bf45320 */
[----:B------:R-:W-:Y:S01]  /*0490*/  VOTEU.ANY UP1, P0 ;  /* 0x0000000000ff7886 */ /* 0x000fe20000020100 */
[----:B------:R-:W-:-:S04]  /*04a0*/  @!UP2 USEL UR4, URZ, 0xffffffff, UP1 ;  /* 0xffffffffff04a887 */ /* 0x000fc80008800000 */
[----:B------:R-:W-:-:S04]  /*04b0*/  ULOP3.LUT UR4, UR4, 0x1, URZ, 0xc0, !UPT ;  /* 0x0000000104047892 */ /* 0x000fc8000f8ec0ff */
[----:B------:R-:W-:-:S11]  /*04c0*/  UISETP.NE.U32.AND UP2, UPT, UR4, 0x1, UPT ;  /* 0x000000010400788c */ /* 0x000fd6000bf45070 */
.L_x_8:
[----:B-12---:R-:W1:Y:S01]  /*04d0*/  SHFL.IDX PT, R2, R104, RZ, 0x1f ;  /* 0x00001fff68027589 */ /* 0x006e6200000e0000 */
[----:B------:R-:W-:-:S04]  /*04e0*/  UISETP.NE.AND UP1, UPT, UR8, 0x2, UPT ;  /* 0x000000020800788c */ /* 0x000fc8000bf25270 */
[----:B------:R-:W-:Y:S01]  /*04f0*/  USEL UR13, URZ, 0x1, UP1 ;  /* 0x00000001ff0d7887 */ /* 0x000fe20008800000 */
[----:B-1----:R-:W-:-:S13]  /*0500*/  ISETP.NE.AND P0, PT, R2, RZ, PT ;  /* 0x000000ff0200720c */ /* 0x002fda0003f05270 */
[----:B------:R-:W-:Y:S05]  /*0510*/  @P0 BRA `(.L_x_9) ;  /* 0x00000000009c0947 */ /* 0x000fea0003800000 */
[----:B------:R-:W-:Y:S01]  /*0520*/  ELECT P0, URZ, PT ;  /* 0x0000000000ff782f */ /* 0x000fe20003800000 */
[----:B------:R-:W-:-:S12]  /*0530*/  BSSY.RECONVERGENT B0, `(.L_x_9) ;  /* 0x0000025000007945 */ /* 0x000fd80003800200 */
[----:B------:R-:W-:Y:S05]  /*0540*/  @!P0 BRA `(.L_x_10) ;  /* 0x00000000008c8947 */ /* 0x000fea0003800000 */
[----:B------:R-:W1:Y:S01]  /*0550*/  S2UR UR5, SR_CgaCtaId ;  /* 0x00000000000579c3 */ /* 0x000e620000008800 */
[----:B------:R-:W-:Y:S01]  /*0560*/  UMOV UR6, 0x400 ;  /* 0x0000040000067882 */ /* 0x000fe20000000000 */
[----:B------:R-:W-:Y:S01]  /*0570*/  UMOV UR4, 0x1 ;  /* 0x0000000100047882 */ /* 0x000fe20000000000 */
[----:B-1----:R-:W-:Y:S02]  /*0580*/  ULEA UR5, UR5, UR6, 0x18 ;  /* 0x0000000605057291 */ /* 0x002fe4000f8ec0ff */
[----:B------:R-:W-:-:S04]  /*0590*/  UIADD3 UR6, UPT, UPT, -UR4, 0x100000, URZ ;  /* 0x0010000004067890 */ /* 0x000fc8000fffe1ff */
[----:B------:R-:W-:Y:S02]  /*05a0*/  USHF.L.U32 UR7, UR6, 0xb, URZ ;  /* 0x0000000b06077899 */ /* 0x000fe400080006ff */
[----:B------:R-:W-:Y:S01]  /*05b0*/  USHF.L.U32 UR6, UR6, 0x1, URZ ;  /* 0x0000000106067899 */ /* 0x000fe200080006ff */
[----:B------:R-:W1:Y:S11]  /*05c0*/  FENCE.VIEW.ASYNC.S ;  /* 0x00000000000073c6 */ /* 0x000e760000000000 */
[----:B-1----:R1:W2:Y:S01]  /*05d0*/  SYNCS.EXCH.64 URZ, [UR5], UR6 ;  /* 0x0000000605ff75b2 */ /* 0x0022a20008000100 */
[----:B------:R1:W3:Y:S01]  /*05e0*/  SYNCS.EXCH.64 URZ, [UR5+0x68], UR6 ;  /* 0x0000680605ff75b2 */ /* 0x0002e20008000100 */
[----:B------:R1:W4:Y:S01]  /*05f0*/  SYNCS.EXCH.64 URZ, [UR5+0x8], UR6 ;  /* 0x0000080605ff75b2 */ /* 0x0003220008000100 */
[----:B------:R1:W1:Y:S01]  /*0600*/  SYNCS.EXCH.64 URZ, [UR5+0x70], UR6 ;  /* 0x0000700605ff75b2 */ /* 0x0002620008000100 */
        /* <DEDUP_REMOVED lines=22> */
[----:B--234-:R-:W-:Y:S01]  /*0770*/  NOP ;  /* 0x0000000000007918 */ /* 0x01cfe20000000000 */
.L_x_10:
[----:B-1----:R-:W-:Y:S05]  /*0780*/  BSYNC.RECONVERGENT B0 ;  /* 0x0000000000007941 */ /* 0x002fea0003800200 */
.L_x_9:
[----:B------:R-:W1:Y:S01]  /*0790*/  SHFL.IDX PT, R2, R104, RZ, 0x1f ;  /* 0x00001fff68027589 */ /* 0x000e6200000e0000 */
[----:B------:R-:W-:Y:S01]  /*07a0*/  NOP ;  /* 0x0000000000007918 */ /* 0x000fe20000000000 */
[----:B-1----:R-:W-:-:S13]  /*07b0*/  ISETP.NE.AND P0, PT, R2, 0x1, PT ;  /* 0x000000010200780c */ /* 0x002fda0003f05270 */
[----:B------:R-:W-:Y:S05]  /*07c0*/  @P0 BRA `(.L_x_11) ;  /* 0x0000000000400947 */ /* 0x000fea0003800000 */
[----:B------:R-:W1:Y:S01]  /*07d0*/  S2UR UR6, SR_CgaCtaId ;  /* 0x00000000000679c3 */ /* 0x000e620000008800 */
[----:B------:R-:W-:Y:S01]  /*07e0*/  UMOV UR7, 0x400 ;  /* 0x0000040000077882 */ /* 0x000fe20000000000 */
[----:B------:R-:W-:Y:S01]  /*07f0*/  UMOV UR5, 0x20 ;  /* 0x0000002000057882 */ /* 0x000fe20000000000 */
[----:B------:R-:W-:Y:S01]  /*0800*/  UMOV UR4, 0x80 ;  /* 0x0000008000047882 */ /* 0x000fe20000000000 */
[----:B------:R-:W-:-:S04]  /*0810*/  UIADD3 UR10, UPT, UPT, -UR5, 0x100000, URZ ;  /* 0x00100000050a7890 */ /* 0x000fc8000fffe1ff */
[----:B------:R-:W-:Y:S02]  /*0820*/  USHF.L.U32 UR11, UR10, 0xb, URZ ;  /* 0x0000000b0a0b7899 */ /* 0x000fe400080006ff */
[----:B------:R-:W-:Y:S02]  /*0830*/  USHF.L.U32 UR10, UR10, 0x1, URZ ;  /* 0x000000010a0a7899 */ /* 0x000fe400080006ff */
[----:B------:R-:W-:-:S04]  /*0840*/  UIADD3 UR4, UPT, UPT, -UR4, 0x100000, URZ ;  /* 0x0010000004047890 */ /* 0x000fc8000fffe1ff */
[----:B------:R-:W-:Y:S02]  /*0850*/  USHF.L.U32 UR5, UR4, 0xb, URZ ;  /* 0x0000000b04057899 */ /* 0x000fe400080006ff */
[----:B------:R-:W-:Y:S01]  /*0860*/  USHF.L.U32 UR4, UR4, 0x1, URZ ;  /* 0x0000000104047899 */ /* 0x000fe200080006ff */
[----:B------:R-:W-:Y:S01]  /*0870*/  ELECT P0, URZ, PT ;  /* 0x0000000000ff782f */ /* 0x000fe20003800000 */
[----:B-1----:R-:W-:Y:S01]  /*0880*/  ULEA UR6, UR6, UR7, 0x18 ;  /* 0x0000000706067291 */ /* 0x002fe2000f8ec0ff */
[----:B------:R-:W1:Y:S11]  /*0890*/  FENCE.VIEW.ASYNC.S ;  /* 0x00000000000073c6 */ /* 0x000e760000000000 */
[----:B-1----:R1:W2:Y:S01]  /*08a0*/  SYNCS.EXCH.64 URZ, [UR6+0xd0], UR10 ;  /* 0x0000d00a06ff75b2 */ /* 0x0022a20008000100 */
[----:B------:R1:W3:Y:S01]  /*08b0*/  SYNCS.EXCH.64 URZ, [UR6+0xd8], UR4 ;  /* 0x0000d80406ff75b2 */ /* 0x0002e20008000100 */
[----:B------:R-:W-:Y:S01]  /*08c0*/  NOP ;  /* 0x0000000000007918 */ /* 0x000fe20000000000 */
.L_x_11:
[----:B------:R-:W4:Y:S01]  /*08d0*/  SHFL.IDX PT, R2, R104, RZ, 0x1f ;  /* 0x00001fff68027589 */ /* 0x000f2200000e0000 */
[----:B------:R-:W-:Y:S01]  /*08e0*/  NOP ;  /* 0x0000000000007918 */ /* 0x000fe20000000000 */
[----:B----4-:R-:W-:-:S13]  /*08f0*/  ISETP.NE.AND P0, PT, R2, 0x3, PT ;  /* 0x000000030200780c */ /* 0x010fda0003f05270 */
[----:B------:R-:W-:Y:S05]  /*0900*/  @P0 BRA `(.L_x_12) ;  /* 0x0000000000300947 */ /* 0x000fea0003800000 */
[----:B-1----:R-:W1:Y:S01]  /*0910*/  S2UR UR5, SR_CgaCtaId ;  /* 0x00000000000579c3 */ /* 0x002e620000008800 */
[----:B------:R-:W-:Y:S01]  /*0920*/  UMOV UR6, 0x400 ;  /* 0x0000040000067882 */ /* 0x000fe20000000000 */
[----:B------:R-:W-:Y:S01]  /*0930*/  UMOV UR4, 0x20 ;  /* 0x0000002000047882 */ /* 0x000fe20000000000 */
[----:B------:R-:W-:Y:S01]  /*0940*/  ELECT P0, URZ, PT ;  /* 0x0000000000ff782f */ /* 0x000fe20003800000 */
[----:B-1----:R-:W-:Y:S02]  /*0950*/  ULEA UR5, UR5, UR6, 0x18 ;  /* 0x0000000605057291 */ /* 0x002fe4000f8ec0ff */
[----:B------:R-:W-:-:S04]  /*0960*/  UIADD3 UR6, UPT, UPT, -UR4, 0x100000, URZ ;  /* 0x0010000004067890 */ /* 0x000fc8000fffe1ff */
[----:B------:R-:W-:Y:S02]  /*0970*/  USHF.L.U32 UR7, UR6, 0xb, URZ ;  /* 0x0000000b06077899 */ /* 0x000fe400080006ff */
[----:B------:R-:W-:Y:S01]  /*0980*/  USHF.L.U32 UR6, UR6, 0x1, URZ ;  /* 0x0000000106067899 */ /* 0x000fe200080006ff */
[----:B------:R-:W1:Y:S11]  /*0990*/  FENCE.VIEW.ASYNC.S ;  /* 0x00000000000073c6 */ /* 0x000e760000000000 */
[----:B-1----:R4:W1:Y:S01]  /*09a0*/  SYNCS.EXCH.64 URZ, [UR5+0xe0], UR6 ;  /* 0x0000e00605ff75b2 */ /* 0x0028620008000100 */
[----:B------:R4:W1:Y:S02]  /*09b0*/  SYNCS.EXCH.64 URZ, [UR5+0xe8], UR6 ;  /* 0x0000e80605ff75b2 */ /* 0x0008640008000100 */
[----:B----4-:R-:W-:Y:S01]  /*09c0*/  NOP ;  /* 0x0000000000007918 */ /* 0x010fe20000000000 */
.L_x_12:
[----:B------:R-:W4:Y:S01]  /*09d0*/  SHFL.IDX PT, R2, R104, RZ, 0x1f ;  /* 0x00001fff68027589 */ /* 0x000f2200000e0000 */
[----:B------:R-:W-:Y:S01]  /*09e0*/  NOP ;  /* 0x0000000000007918 */ /* 0x000fe20000000000 */
[----:B----4-:R-:W-:-:S13]  /*09f0*/  ISETP.NE.AND P0, PT, R2, 0x4, PT ;  /* 0x000000040200780c */ /* 0x010fda0003f05270 */
[----:B------:R-:W-:Y:S05]  /*0a00*/  @P0 BRA `(.L_x_13) ;  /* 0x00000000004c0947 */ /* 0x000fea0003800000 */
[----:B-1----:R-:W1:Y:S01]  /*0a10*/  S2UR UR5, SR_CgaCtaId ;  /* 0x00000000000579c3 */ /* 0x002e620000008800 */
[----:B------:R-:W-:Y:S01]  /*0a20*/  UMOV UR7, 0x100 ;  /* 0x0000010000077882 */ /* 0x000fe20000000000 */
[----:B------:R-:W-:Y:S01]  /*0a30*/  UMOV UR6, 0x400 ;  /* 0x0000040000067882 */ /* 0x000fe20000000000 */
[----:B------:R-:W-:Y:S01]  /*0a40*/  USEL UR7, UR7, 0xe0, UP2 ;  /* 0x000000e007077887 */ /* 0x000fe20009000000 */
[----:B------:R-:W-:Y:S01]  /*0a50*/  UMOV UR4, 0x1 ;  /* 0x0000000100047882 */ /* 0x000fe20000000000 */
[----:B------:R-:W-:Y:S01]  /*0a60*/  ELECT P0, URZ, PT ;  /* 0x0000000000ff782f */ /* 0x000fe20003800000 */
[----:B------:R-:W-:-:S04]  /*0a70*/  UIADD3 UR10, UPT, UPT, -UR4, 0x100000, URZ ;  /* 0x00100000040a7890 */ /* 0x000fc8000fffe1ff */
[----:B------:R-:W-:Y:S02]  /*0a80*/  USHF.L.U32 UR11, UR10, 0xb, URZ ;  /* 0x0000000b0a0b7899 */ /* 0x000fe400080006ff */
[----:B------:R-:W-:Y:S02]  /*0a90*/  USHF.L.U32 UR10, UR10, 0x1, URZ ;  /* 0x000000010a0a7899 */ /* 0x000fe400080006ff */
[----:B-1----:R-:W-:Y:S02]  /*0aa0*/  ULEA UR5, UR5, UR6, 0x18 ;  /* 0x0000000605057291 */ /* 0x002fe4000f8ec0ff */
[----:B------:R-:W-:-:S04]  /*0ab0*/  UIADD3 UR6, UPT, UPT, -UR7, 0x100000, URZ ;  /* 0x0010000007067890 */ /* 0x000fc8000fffe1ff */
[----:B------:R-:W-:Y:S02]  /*0ac0*/  USHF.L.U32 UR7, UR6, 0xb, URZ ;  /* 0x0000000b06077899 */ /* 0x000fe400080006ff */
[----:B------:R-:W-:Y:S01]  /*0ad0*/  USHF.L.U32 UR6, UR6, 0x1, URZ ;  /* 0x0000000106067899 */ /* 0x000fe200080006ff */
[----:B------:R-:W1:Y:S03]  /*0ae0*/  FENCE.VIEW.ASYNC.S ;  /* 0x00000000000073c6 */ /* 0x000e660000000000 */
[----:B-1----:R4:W1:Y:S08]  /*0af0*/  SYNCS.EXCH.64 URZ, [UR5+0xf0], UR10 ;  /* 0x0000f00a05ff75b2 */ /* 0x0028700008000100 */
[----:B------:R4:W1:Y:S01]  /*0b00*/  SYNCS.EXCH.64 URZ, [UR5+0x100], UR6 ;  /* 0x0001000605ff75b2 */ /* 0x0008620008000100 */
[----:B------:R4:W1:Y:S01]  /*0b10*/  SYNCS.EXCH.64 URZ, [UR5+0xf8], UR10 ;  /* 0x0000f80a05ff75b2 */ /* 0x0008620008000100 */
[----:B------:R4:W1:Y:S02]  /*0b20*/  SYNCS.EXCH.64 URZ, [UR5+0x108], UR6 ;  /* 0x0001080605ff75b2 */ /* 0x0008640008000100 */
[----:B----4-:R-:W-:Y:S01]  /*0b30*/  NOP ;  /* 0x0000000000007918 */ /* 0x010fe20000000000 */
.L_x_13:
[----:B------:R-:W4:Y:S01]  /*0b40*/  SHFL.IDX PT, R2, R104, RZ, 0x1f ;  /* 0x00001fff68027589 */ /* 0x000f2200000e0000 */
[----:B------:R-:W-:Y:S01]  /*0b50*/  NOP ;  /* 0x0000000000007918 */ /* 0x000fe20000000000 */
[----:B----4-:R-:W-:-:S13]  /*0b60*/  ISETP.NE.AND P0, PT, R2, 0x5, PT ;  /* 0x000000050200780c */ /* 0x010fda0003f05270 */
[----:B------:R-:W-:Y:S05]  /*0b70*/  @P0 BRA `(.L_x_14) ;  /* 0x0000000000580947 */ /* 0x000fea0003800000 */
[----:B-1----:R-:W1:Y:S01]  /*0b80*/  S2UR UR6, SR_CgaCtaId ;  /* 0x00000000000679c3 */ /* 0x002e620000008800 */
        /* <DEDUP_REMOVED lines=12> */
[----:B-1----:R4:W1:Y:S01]  /*0c50*/  SYNCS.EXCH.64 URZ, [UR6+0x110], UR10 ;  /* 0x0001100a06ff75b2 */ /* 0x0028620008000100 */
[----:B------:R4:W1:Y:S01]  /*0c60*/  SYNCS.EXCH.64 URZ, [UR6+0x130], UR4 ;  /* 0x0001300406ff75b2 */ /* 0x0008620008000100 */
[----:B------:R4:W1:Y:S01]  /*0c70*/  SYNCS.EXCH.64 URZ, [UR6+0x118], UR10 ;  /* 0x0001180a06ff75b2 */ /* 0x0008620008000100 */
[----:B------:R4:W1:Y:S01]  /*0c80*/  SYNCS.EXCH.64 URZ, [UR6+0x138], UR4 ;  /* 0x0001380406ff75b2 */ /* 0x0008620008000100 */
[----:B------:R4:W1:Y:S01]  /*0c90*/  SYNCS.EXCH.64 URZ, [UR6+0x120], UR10 ;  /* 0x0001200a06ff75b2 */ /* 0x0008620008000100 */
[----:B------:R4:W1:Y:S01]  /*0ca0*/  SYNCS.EXCH.64 URZ, [UR6+0x140], UR4 ;  /* 0x0001400406ff75b2 */ /* 0x0008620008000100 */
[----:B------:R4:W1:Y:S01]  /*0cb0*/  SYNCS.EXCH.64 URZ, [UR6+0x128], UR10 ;  /* 0x0001280a06ff75b2 */ /* 0x0008620008000100 */
[----:B------:R4:W1:Y:S02]  /*0cc0*/  SYNCS.EXCH.64 URZ, [UR6+0x148], UR4 ;  /* 0x0001480406ff75b2 */ /* 0x0008640008000100 */
[----:B----4-:R-:W-:Y:S01]  /*0cd0*/  NOP ;  /* 0x0000000000007918 */ /* 0x010fe20000000000 */
.L_x_14:
        /* <DEDUP_REMOVED lines=14> */
[----:B------:R4:W1:Y:S01]  /*0dc0*/  SYNCS.EXCH.64 URZ, [UR5+0x160], UR6 ;  /* 0x0001600605ff75b2 */ /* 0x0008620008000100 */
[----:B------:R4:W1:Y:S01]  /*0dd0*/  SYNCS.EXCH.64 URZ, [UR5+0x158], UR6 ;  /* 0x0001580605ff75b2 */ /* 0x0008620008000100 */
[----:B------:R4:W1:Y:S02]  /*0de0*/  SYNCS.EXCH.64 URZ, [UR5+0x168], UR6 ;  /* 0x0001680605ff75b2 */ /* 0x0008640008000100 */
[----:B----4-:R-:W-:Y:S01]  /*0df0*/  NOP ;  /* 0x0000000000007918 */ /* 0x010fe20000000000 */
.L_x_15:
[----:B-1----:R-:W1:Y:S01]  /*0e00*/  S2UR UR5, SR_CTAID.X ;  /* 0x00000000000579c3 */ /* 0x002e620000002500 */
[----:B------:R-:W-:-:S05]  /*0e10*/  CS2R.32 R97, SR_CgaSize ;  /* 0x0000000000617805 */ /* 0x000fca0000008a00 */
[----:B------:R-:W-:-:S05]  /*0e20*/  IMAD R97, R97, -0xa0, RZ ;  /* 0xffffff6061617824 */ /* 0x000fca00078e02ff */
[----:B------:R-:W-:-:S14]  /*0e30*/  R2UR UR7, R97 ;  /* 0x00000000610772ca */ /* 0x000fdc00000e0000 */
[----:B------:R-:W4:Y:S01]  /*0e40*/  LDCU UR7, c[0x0][UR7+0x2b0] ;  /* 0x00005600070777ac */ /* 0x000f220008000800 */
[----:B------:R-:W-:Y:S01]  /*0e50*/  NOP ;  /* 0x0000000000007918 */ /* 0x000fe20000000000 */
[----:B------:R-:W-:-:S05]  /*0e60*/  CS2R.32 R97, SR_CgaSize ;  /* 0x0000000000617805 */ /* 0x000fca0000008a00 */
[----:B------:R-:W-:-:S05]  /*0e70*/  IMAD R97, R97, -0xa0, RZ ;  /* 0xffffff6061617824 */ /* 0x000fca00078e02ff */
[----:B------:R-:W-:-:S14]  /*0e80*/  R2UR UR6, R97 ;  /* 0x00000000610672ca */ /* 0x000fdc00000e0000 */
[----:B------:R-:W2:Y:S01]  /*0e90*/  LDCU UR6, c[0x0][UR6+0x2b4] ;  /* 0x00005680060677ac */ /* 0x000ea20008000800 */
[----:B------:R-:W3:Y:S08]  /*0ea0*/  S2UR UR4, SR_CTAID.Y ;  /* 0x00000000000479c3 */ /* 0x000ef00000002600 */
[----:B------:R-:W2:Y:S01]  /*0eb0*/  LDC R9, c[0x0][0xb24] ;  /* 0x0002c900ff097b82 */ /* 0x000ea20000000800 */
[----:B-1----:R-:W-:-:S02]  /*0ec0*/  I2FP.F32.U32 R5, UR5 ;  /* 0x0000000500057c45 */ /* 0x002fc40008201000 */
[----:B------:R-:W-:-:S05]  /*0ed0*/  CS2R.32 R3, SR_CgaSize ;  /* 0x0000000000037805 */ /* 0x000fca0000008a00 */
[----:B------:R-:W-:-:S06]  /*0ee0*/  IMAD R3, R3, -0xa0, RZ ;  /* 0xffffff6003037824 */ /* 0x000fcc00078e02ff */
[----:B------:R-:W1:Y:S01]  /*0ef0*/  LDC R3, c[0x0][R3+0x2a0] ;  /* 0x0000a80003037b82 */ /* 0x000e620000000800 */
[----:B------:R-:W-:Y:S01]  /*0f00*/  MOV R97, UR5 ;  /* 0x0000000500617c02 */ /* 0x000fe20008000f00 */
[----:B----4-:R-:W-:Y:S01]  /*0f10*/  FMUL R5, R5, UR7 ;  /* 0x0000000705057c20 */ /* 0x010fe20008400000 */
[----:B---3--:R-:W-:Y:S02]  /*0f20*/  I2FP.F32.U32 R4, UR4 ;  /* 0x0000000400047c45 */ /* 0x008fe40008201000 */
[----:B------:R-:W-:-:S05]  /*0f30*/  CS2R.32 R2, SR_CgaSize ;  /* 0x0000000000027805 */ /* 0x000fca0000008a00 */
[----:B------:R-:W-:-:S06]  /*0f40*/  IMAD R2, R2, -0xa0, RZ ;  /* 0xffffff6002027824 */ /* 0x000fcc00078e02ff */
[----:B------:R-:W3:Y:S01]  /*0f50*/  LDC R2, c[0x0][R2+0x2a4] ;  /* 0x0000a90002027b82 */ /* 0x000ee20000000800 */
[----:B------:R-:W4:Y:S01]  /*0f60*/  F2I.U32.TRUNC.NTZ R90, R5 ;  /* 0x00000005005a7305 */ /* 0x000f22000020f000 */
[----:B------:R-:W-:Y:S01]  /*0f70*/  MOV R91, UR4 ;  /* 0x00000004005b7c02 */ /* 0x000fe20008000f00 */
[----:B--2---:R-:W-:-:S05]  /*0f80*/  FMUL R4, R4, UR6 ;  /* 0x0000000604047c20 */ /* 0x004fca0008400000 */
[----:B------:R-:W-:Y:S01]  /*0f90*/  BAR.SYNC.DEFER_BLOCKING 0x0 ;  /* 0x0000000000007b1d */ /* 0x000fe20000010000 */
[----:B------:R-:W-:-:S05]  /*0fa0*/  ISETP.GE.AND P0, PT, R9, 0x1, PT ;  /* 0x000000010900780c */ /* 0x000fca0003f06270 */
[----:B------:R-:W2:Y:S02]  /*0fb0*/  F2I.U32.TRUNC.NTZ R79, R4 ;  /* 0x00000004004f7305 */ /* 0x000ea4000020f000 */
[----:B------:R-:W3:Y:S01]  /*0fc0*/  S2UR UR36, SR_CTAID.Z ;  /* 0x00000000002479c3 */ /* 0x000ee20000002700 */
[----:B----4-:R-:W-:-:S05]  /*0fd0*/  IADD3 R90, PT, PT, -R90, RZ, RZ ;  /* 0x000000ff5a5a7210 */ /* 0x010fca0007ffe1ff */
[----:B-1----:R-:W-:Y:S01]  /*0fe0*/  IMAD R90, R3, R90, UR5 ;  /* 0x00000005035a7e24 */ /* 0x002fe2000f8e025a */
[----:B--2---:R-:W-:-:S05]  /*0ff0*/  IADD3 R79, PT, PT, -R79, RZ, RZ ;  /* 0x000000ff4f4f7210 */ /* 0x004fca0007ffe1ff */
[----:B---3--:R-:W-:Y:S01]  /*1000*/  IMAD R79, R2, R79, UR4 ;  /* 0x00000004024f7e24 */ /* 0x008fe2000f8e024f */
[----:B------:R-:W-:Y:S06]  /*1010*/  @!P0 BRA `(.L_x_16) ;  /* 0x0000000000b88947 */ /* 0x000fec0003800000 */
[----:B------:R-:W1:Y:S01]  /*1020*/  LDC.64 R4, c[0x0][0xb18] ;  /* 0x0002c600ff047b82 */ /* 0x000e620000000a00 */
[----:B------:R-:W-:-:S07]  /*1030*/  ISETP.NE.AND P0, PT, R9, 0x1, PT ;  /* 0x000000010900780c */ /* 0x000fce0003f05270 */
[----:B------:R-:W2:Y:S08]  /*1040*/  LDC R10, c[0x0][0xb0c] ;  /* 0x0002c300ff0a7b82 */ /* 0x000eb00000000800 */
[----:B------:R-:W3:Y:S08]  /*1050*/  LDC R11, c[0x0][0x370] ;  /* 0x0000dc00ff0b7b82 */ /* 0x000ef00000000800 */
[----:B------:R-:W4:Y:S01]  /*1060*/  LDC R12, c[0x0][0x374] ;  /* 0x0000dd00ff0c7b82 */ /* 0x000f220000000800 */
[----:B-1----:R-:W-:-:S07]  /*1070*/  ISETP.NE.AND P1, PT, R4, 0x1, PT ;  /* 0x000000010400780c */ /* 0x002fce0003f25270 */
[----:B------:R-:W3:Y:S01]  /*1080*/  LDC.64 R6, c[0x0][0xb10] ;  /* 0x0002c400ff067b82 */ /* 0x000ee20000000a00 */
[----:B--2---:R-:W-:-:S07]  /*1090*/  ISETP.NE.AND P2, PT, R10, 0x1, PT ;  /* 0x000000010a00780c */ /* 0x004fce0003f45270 */
[----:B------:R-:W1:Y:S08]  /*10a0*/  LDC R8, c[0x0][0xb20] ;  /* 0x0002c800ff087b82 */ /* 0x000e700000000800 */
[----:B------:R-:W2:Y:S01]  /*10b0*/  LDC.64 R2, c[0x0][0xb28] ;  /* 0x0002ca00ff027b82 */ /* 0x000ea20000000a00 */
[----:B----4-:R-:W-:-:S04]  /*10c0*/  IMAD.HI.U32 R13, R12, R5, RZ ;  /* 0x000000050c0d7227 */ /* 0x010fc800078e00ff */
[----:B------:R-:W-:-:S04]  /*10d0*/  IMAD.HI.U32 R5, R91, R5, RZ ;  /* 0x000000055b057227 */ /* 0x000fc800078e00ff */
[----:B---3--:R-:W-:-:S04]  /*10e0*/  IMAD.HI.U32 R14, R11, R6, RZ ;  /* 0x000000060b0e7227 */ /* 0x008fc800078e00ff */
[----:B------:R-:W-:Y:S01]  /*10f0*/  IMAD.HI.U32 R16, R97, R6, RZ ;  /* 0x0000000661107227 */ /* 0x000fe200078e00ff */
[-C--:B------:R-:W-:Y:S02]  /*1100*/  @P2 SHF.R.U32.HI R11, RZ, R7.reuse, R14 ;  /* 0x00000007ff0b2219 */ /* 0x080fe4000001160e */
[-C--:B-1----:R-:W-:Y:S02]  /*1110*/  @P1 SHF.R.U32.HI R12, RZ, R8.reuse, R13 ;  /* 0x00000008ff0c1219 */ /* 0x082fe4000001160d */
[----:B------:R-:W-:Y:S02]  /*1120*/  SHF.R.U32.HI R8, RZ, R8, R5 ;  /* 0x00000008ff087219 */ /* 0x000fe40000011605 */
[----:B------:R-:W-:Y:S02]  /*1130*/  SHF.R.U32.HI R16, RZ, R7, R16 ;  /* 0x00000007ff107219 */ /* 0x000fe40000011610 */
[----:B------:R-:W-:Y:S01]  /*1140*/  SEL R5, R91, R8, !P1 ;  /* 0x000000085b057207 */ /* 0x000fe20004800000 */
[----:B--2---:R-:W-:Y:S01]  /*1150*/  IMAD.HI.U32 R14, R12, R2, RZ ;  /* 0x000000020c0e7227 */ /* 0x004fe200078e00ff */
[----:B------:R-:W-:-:S03]  /*1160*/  SEL R7, R97, R16, !P2 ;  /* 0x0000001061077207 */ /* 0x000fc60005000000 */
[----:B------:R-:W-:Y:S01]  /*1170*/  IMAD.HI.U32 R6, R11, R2, RZ ;  /* 0x000000020b067227 */ /* 0x000fe200078e00ff */
[----:B------:R-:W-:-:S04]  /*1180*/  @P0 SHF.R.U32.HI R12, RZ, R3, R14 ;  /* 0x00000003ff0c0219 */ /* 0x000fc8000001160e */
[----:B------:R-:W-:Y:S01]  /*1190*/  @P0 SHF.R.U32.HI R11, RZ, R3, R6 ;  /* 0x00000003ff0b0219 */ /* 0x000fe20000011606 */
[----:B------:R-:W-:-:S04]  /*11a0*/  IMAD R12, R12, R9, RZ ;  /* 0x000000090c0c7224 */ /* 0x000fc800078e02ff */
[----:B------:R-:W-:Y:S01]  /*11b0*/  IMAD R6, R11, R9, RZ ;  /* 0x000000090b067224 */ /* 0x000fe200078e02ff */
[----:B------:R-:W-:-:S04]  /*11c0*/  ISETP.GE.AND P1, PT, R5, R12, PT ;  /* 0x0000000c0500720c */ /* 0x000fc80003f26270 */
[----:B------:R-:W-:Y:S01]  /*11d0*/  ISETP.GE.OR P1, PT, R7, R6, P1 ;  /* 0x000000060700720c */ /* 0x000fe20000f26670 */
[----:B------:R-:W-:-:S05]  /*11e0*/  IMAD.HI.U32 R6, R5, R2, RZ ;  /* 0x0000000205067227 */ /* 0x000fca00078e00ff */
[----:B------:R-:W-:-:S04]  /*11f0*/  SHF.R.U32.HI R6, RZ, R3, R6 ;  /* 0x00000003ff067219 */ /* 0x000fc80000011606 */
[----:B------:R-:W-:-:S03]  /*1200*/  SEL R6, R5, R6, !P0 ;  /* 0x0000000605067207 */ /* 0x000fc60004000000 */
[----:B------:R-:W-:Y:S01]  /*1210*/  @!P1 IMAD.HI.U32 R8, R7, R2, RZ ;  /* 0x0000000207089227 */ /* 0x000fe200078e00ff */
[----:B------:R-:W-:-:S04]  /*1220*/  IADD3 R2, PT, PT, -R6, RZ, RZ ;  /* 0x000000ff06027210 */ /* 0x000fc80007ffe1ff */
[----:B------:R-:W-:Y:S01]  /*1230*/  @!P1 SHF.R.U32.HI R8, RZ, R3, R8 ;  /* 0x00000003ff089219 */ /* 0x000fe20000011608 */
[----:B------:R-:W-:-:S03]  /*1240*/  IMAD R2, R9, R2, R5 ;  /* 0x0000000209027224 */ /* 0x000fc600078e0205 */
[----:B------:R-:W-:Y:S02]  /*1250*/  @!P1 SEL R3, R7, R8, !P0 ;  /* 0x0000000807039207 */ /* 0x000fe40004000000 */
[----:B------:R-:W-:-:S03]  /*1260*/  IADD3 R8, PT, PT, -R5, RZ, RZ ;  /* 0x000000ff05087210 */ /* 0x000fc60007ffe1ff */
[--C-:B------:R-:W-:Y:S02]  /*1270*/  @!P1 IMAD.IADD R6, R6, 0x1, -R3.reuse ;  /* 0x0000000106069824 */ /* 0x100fe400078e0a03 */
[----:B------:R-:W-:Y:S01]  /*1280*/  @!P1 IMAD R3, R2, R11, R3 ;  /* 0x0000000b02039224 */ /* 0x000fe200078e0203 */
[----:B------:R-:W-:Y:S01]  /*1290*/  IADD3 R2, PT, PT, -R7, RZ, RZ ;  /* 0x000000ff07027210 */ /* 0x000fe20007ffe1ff */
[----:B------:R-:W-:Y:S02]  /*12a0*/  @!P1 IMAD R5, R6, R9, R7 ;  /* 0x0000000906059224 */ /* 0x000fe400078e0207 */
[----:B------:R-:W-:Y:S02]  /*12b0*/  IMAD R8, R4, R8, R91 ;  /* 0x0000000804087224 */ /* 0x000fe400078e025b */
[----:B------:R-:W-:Y:S02]  /*12c0*/  @!P1 IMAD.MOV.U32 R7, RZ, RZ, R3 ;  /* 0x000000ffff079224 */ /* 0x000fe400078e0003 */
[----:B------:R-:W-:-:S02]  /*12d0*/  IMAD R2, R10, R2, R97 ;  /* 0x000000020a027224 */ /* 0x000fc400078e0261 */
[----:B------:R-:W-:Y:S02]  /*12e0*/  IMAD R91, R5, R4, R8 ;  /* 0x00000004055b7224 */ /* 0x000fe400078e0208 */
[----:B------:R-:W-:Y:S02]  /*12f0*/  IMAD R97, R7, R10, R2 ;  /* 0x0000000a07617224 */ /* 0x000fe400078e0202 */
.L_x_16:
[----:B------:R-:W1:Y:S01]  /*1300*/  LDCU UR4, c[0x0][0xb30] ;  /* 0x00016600ff0477ac */ /* 0x000e620008000800 */
[----:B------:R-:W2:Y:S08]  /*1310*/  S2UR UR37, SR_CgaCtaId ;  /* 0x00000000002579c3 */ /* 0x000eb00000008800 */
[----:B------:R-:W3:Y:S01]  /*1320*/  LDC R40, c[0x0][0xb24] ;  /* 0x0002c900ff287b82 */ /* 0x000ee20000000800 */
[----:B-1----:R-:W-:-:S09]  /*1330*/  UISETP.NE.AND UP1, UPT, UR4, 0x1, UPT ;  /* 0x000000010400788c */ /* 0x002fd2000bf25270 */
[----:B--2---:R-:W-:Y:S05]  /*1340*/  BRA.U UP1, `(.L_x_17) ;  /* 0x0000000101407547 */ /* 0x004fea000b800000 */
[----:B------:R-:W1:Y:S08]  /*1350*/  LDC.64 R4, c[0x0][0xb10] ;  /* 0x0002c400ff047b82 */ /* 0x000e700000000a00 */
[----:B------:R-:W2:Y:S08]  /*1360*/  LDC.64 R2, c[0x0][0xb18] ;  /* 0x0002c600ff027b82 */ /* 0x000eb00000000a00 */
[----:B------:R-:W4:Y:S08]  /*1370*/  LDC R6, c[0x0][0xb20] ;  /* 0x0002c800ff067b82 */ /* 0x000f300000000800 */
[----:B------:R-:W3:Y:S01]  /*1380*/  LDC R8, c[0x0][0xb0c] ;  /* 0x0002c300ff087b82 */ /* 0x000ee20000000800 */
[----:B-1----:R-:W-:-:S05]  /*1390*/  IMAD.HI.U32 R4, R97, R4, RZ ;  /* 0x0000000461047227 */ /* 0x002fca00078e00ff */
[----:B------:R-:W-:Y:S01]  /*13a0*/  SHF.R.U32.HI R4, RZ, R5, R4 ;  /* 0x00000005ff047219 */ /* 0x000fe20000011604 */
[----:B--2---:R-:W-:Y:S01]  /*13b0*/  IMAD.HI.U32 R3, R91, R3, RZ ;  /* 0x000000035b037227 */ /* 0x004fe200078e00ff */
[----:B------:R-:W-:-:S04]  /*13c0*/  ISETP.NE.AND P0, PT, R2, 0x1, PT ;  /* 0x000000010200780c */ /* 0x000fc80003f05270 */
[----:B----4-:R-:W-:-:S04]  /*13d0*/  SHF.R.U32.HI R6, RZ, R6, R3 ;  /* 0x00000006ff067219 */ /* 0x010fc80000011603 */
[----:B------:R-:W-:Y:S02]  /*13e0*/  SEL R3, R91, R6, !P0 ;  /* 0x000000065b037207 */ /* 0x000fe40004000000 */
[----:B---3--:R-:W-:-:S04]  /*13f0*/  ISETP.NE.AND P1, PT, R8, 0x1, PT ;  /* 0x000000010800780c */ /* 0x008fc80003f25270 */
[----:B------:R-:W-:-:S05]  /*1400*/  SEL R4, R97, R4, !P1 ;  /* 0x0000000461047207 */ /* 0x000fca0004800000 */
[----:B------:R-:W-:Y:S02]  /*1410*/  IMAD.IADD R5, R3, 0x1, -R4 ;  /* 0x0000000103057824 */ /* 0x000fe400078e0a04 */
[----:B------:R-:W-:Y:S02]  /*1420*/  IMAD.IADD R3, R4, 0x1, -R3 ;  /* 0x0000000104037824 */ /* 0x000fe400078e0a03 */
[----:B------:R-:W-:Y:S02]  /*1430*/  IMAD R97, R5, R8, R97 ;  /* 0x0000000805617224 */ /* 0x000fe400078e0261 */
[----:B------:R-:W-:-:S07]  /*1440*/  IMAD R91, R3, R2, R91 ;  /* 0x00000002035b7224 */ /* 0x000fce00078e025b */
.L_x_17:
[----:B------:R-:W-:Y:S01]  /*1450*/  BAR.SYNC.DEFER_BLOCKING 0x0 ;  /* 0x0000000000007b1d */ /* 0x000fe20000010000 */
[----:B------:R-:W-:Y:S01]  /*1460*/  UISETP.NE.AND UP1, UPT, UR8, 0x2, UPT ;  /* 0x000000020800788c */ /* 0x000fe2000bf25270 */
[----:B------:R-:W-:Y:S02]  /*1470*/  ISETP.NE.OR P5, PT, R0, 0x2, !P5 ;  /* 0x000000020000780c */ /* 0x000fe40006fa5670 */
[----:B------:R-:W-:-:S06]  /*1480*/  LOP3.LUT R2, R101, 0x1f, RZ, 0xc0, !PT ;  /* 0x0000001f65027812 */ /* 0x000fcc00078ec0ff */
[----:B------:R-:W-:Y:S05]  /*1490*/  BRA.U UP1, `(.L_x_18) ;  /* 0x0000001501987547 */ /* 0x000fea000b800000 */
[----:B------:R-:W1:Y:S01]  /*14a0*/  LDCU UR13, c[0x0][0x38c] ;  /* 0x00007180ff0d77ac */ /* 0x000e620008000800 */
[----:B------:R-:W2:Y:S01]  /*14b0*/  LDC R9, c[0x0][0x370] ;  /* 0x0000dc00ff097b82 */ /* 0x000ea20000000800 */
[----:B------:R-:W-:Y:S01]  /*14c0*/  PLOP3.LUT P1, PT, PT, PT, UP2, 0x80, 0x8 ;  /* 0x000000000008781c */ /* 0x000fe20003f2f028 */
[----:B------:R-:W-:Y:S01]  /*14d0*/  IMAD.MOV.U32 R15, RZ, RZ, 0x1 ;  /* 0x00000001ff0f7424 */ /* 0x000fe200078e00ff */
[----:B------:R-:W-:Y:S01]  /*14e0*/  ISETP.EQ.OR P4, PT, R2, RZ, P5 ;  /* 0x000000ff0200720c */ /* 0x000fe20002f82670 */
[----:B------:R-:W-:Y:S01]  /*14f0*/  IMAD.MOV.U32 R14, RZ, RZ, RZ ;  /* 0x000000ffff0e7224 */ /* 0x000fe200078e00ff */
[----:B------:R-:W-:Y:S02]  /*1500*/  PLOP3.LUT P1, PT, P1, PT, PT, 0x8, 0x80 ;  /* 0x000000000080781c */ /* 0x000fe40000f2e170 */
[----:B------:R-:W-:Y:S01]  /*1510*/  CS2R R12, SRZ ;  /* 0x00000000000c7805 */ /* 0x000fe2000001ff00 */
[----:B------:R-:W-:Y:S01]  /*1520*/  IMAD.MOV.U32 R10, RZ, RZ, 0x1 ;  /* 0x00000001ff0a7424 */ /* 0x000fe200078e00ff */
[----:B------:R-:W4:Y:S01]  /*1530*/  LDC R0, c[0x0][0x374] ;  /* 0x0000dd00ff007b82 */ /* 0x000f220000000800 */
[----:B------:R-:W2:Y:S01]  /*1540*/  LDCU.64 UR22, c[0x0][0x348] ;  /* 0x00006900ff1677ac */ /* 0x000ea20008000a00 */
[----:B------:R-:W-:Y:S01]  /*1550*/  UMOV UR6, URZ ;  /* 0x000000ff00067c82 */ /* 0x000fe20008000000 */
[----:B-1----:R-:W-:-:S04]  /*1560*/  UIADD3 UR5, UPT, UPT, UR13, 0x7f, URZ ;  /* 0x0000007f0d057890 */ /* 0x002fc8000fffe0ff */
[----:B------:R-:W-:-:S04]  /*1570*/  USHF.R.S32.HI UR4, URZ, 0x1f, UR5 ;  /* 0x0000001fff047899 */ /* 0x000fc80008011405 */
[----:B------:R-:W-:-:S04]  /*1580*/  ULEA.HI UR4, UR4, UR5, URZ, 0x7 ;  /* 0x0000000504047291 */ /* 0x000fc8000f8f38ff */
[----:B------:R-:W-:Y:S02]  /*1590*/  USHF.R.S32.HI UR15, URZ, 0x7, UR4 ;  /* 0x00000007ff0f7899 */ /* 0x000fe40008011404 */
[----:B------:R-:W-:Y:S02]  /*15a0*/  UIADD3 UR4, UPT, UPT, UR13, -0x1, URZ ;  /* 0xffffffff0d047890 */ /* 0x000fe4000fffe0ff */
[----:B------:R-:W-:Y:S02]  /*15b0*/  UISETP.LT.U32.AND UP0, UPT, UR15, 0xd, UPT ;  /* 0x0000000d0f00788c */ /* 0x000fe4000bf01070 */
[----:B------:R-:W-:Y:S02]  /*15c0*/  UISETP.GE.U32.AND UP1, UPT, UR4, -0xff, UPT ;  /* 0xffffff010400788c */ /* 0x000fe4000bf26070 */
[----:B------:R-:W-:Y:S02]  /*15d0*/  USEL UR14, UR15, 0xd, UP0 ;  /* 0x0000000d0f0e7887 */ /* 0x000fe40008000000 */
[----:B------:R-:W-:-:S02]  /*15e0*/  UIADD3 UR13, UPT, UPT, UR13, 0xfe, URZ ;  /* 0x000000fe0d0d7890 */ /* 0x000fc4000fffe0ff */
[----:B------:R-:W-:Y:S02]  /*15f0*/  UIADD3 UR5, UPT, UPT, UR14, -0x1, URZ ;  /* 0xffffffff0e057890 */ /* 0x000fe4000fffe0ff */
[----:B------:R-:W-:-:S03]  /*1600*/  UIADD3 UR7, UPT, UPT, UR15, -UR14, URZ ;  /* 0x8000000e0f077290 */ /* 0x000fc6000fffe0ff */
[----:B------:R-:W-:-:S04]  /*1610*/  @UP1 UIADD3 UR5, UPT, UPT, UR14, URZ, URZ ;  /* 0x000000ff0e051290 */ /* 0x000fc8000fffe0ff */
[----:B--2---:R-:W-:-:S12]  /*1620*/  UIADD3 UR5, UPT, UPT, UR5, 0x1, URZ ;  /* 0x0000000105057890 */ /* 0x004fd8000fffe0ff */
.L_x_36:
[----:B------:R-:W-:Y:S01]  /*1630*/  UISETP.NE.AND UP0, UPT, UR37, URZ, UPT ;  /* 0x000000ff2500728c */ /* 0x000fe2000bf05270 */
[----:B------:R-:W1:Y:S08]  /*1640*/  S2UR UR37, SR_CgaCtaId ;  /* 0x00000000002579c3 */ /* 0x000e700000008800 */
[----:B------:R-:W-:Y:S05]  /*1650*/  BRA.U UP0, `(.L_x_19) ;  /* 0x0000000100347547 */ /* 0x000fea000b800000 */
[----:B------:R-:W2:Y:S01]  /*1660*/  S2R R2, SR_CgaCtaId ;  /* 0x0000000000027919 */ /* 0x000ea20000008800 */
[----:B------:R-:W-:-:S04]  /*1670*/  MOV R3, 0x400 ;  /* 0x0000040000037802 */ /* 0x000fc80000000f00 */
[----:B--2---:R-:W-:Y:S02]  /*1680*/  LEA R3, R2, R3, 0x18 ;  /* 0x0000000302037211 */ /* 0x004fe400078ec0ff */
[----:B------:R-:W-:-:S03]  /*1690*/  SHF.L.U32 R2, R10, 0x1f, RZ ;  /* 0x0000001f0a027819 */ /* 0x000fc600000006ff */
[----:B------:R-:W-:-:S04]  /*16a0*/  IMAD R3, R12, 0x8, R3 ;  /* 0x000000080c037824 */ /* 0x000fc800078e0203 */
[----:B------:R-:W2:Y:S02]  /*16b0*/  SYNCS.PHASECHK.TRANS64.TRYWAIT P0, [R3+URZ+0x160], R2 ;  /* 0x00016002030075a7 */ /* 0x000ea400080011ff */
[----:B--2---:R-:W-:Y:S05]  /*16c0*/  @!P0 BRA `(.L_x_20) ;  /* 0x00000050003c8947 */ /* 0x004fea0003800000 */
.L_x_105:
[----:B------:R-:W-:Y:S01]  /*16d0*/  VIADD R12, R12, 0x1 ;  /* 0x000000010c0c7836 */ /* 0x000fe20000000000 */
[----:B------:R2:W-:Y:S04]  /*16e0*/  SYNCS.ARRIVE.TRANS64.A1T0 RZ, [R3+URZ+0x150], RZ ;  /* 0x000150ff03ff79a7 */ /* 0x0005e800081000ff */
[----:B------:R-:W-:-:S04]  /*16f0*/  ISETP.NE.AND P0, PT, R12, 0x2, PT ;  /* 0x000000020c00780c */ /* 0x000fc80003f05270 */
[----:B------:R-:W-:Y:S02]  /*1700*/  SEL R12, R12, RZ, P0 ;  /* 0x000000ff0c0c7207 */ /* 0x000fe40000000000 */
[----:B--2---:R-:W-:-:S04]  /*1710*/  SEL R3, RZ, 0x1, P0 ;  /* 0x00000001ff037807 */ /* 0x004fc80000000000 */
[----:B------:R-:W-:-:S07]  /*1720*/  LOP3.LUT R10, R10, R3, RZ, 0x3c, !PT ;  /* 0x000000030a0a7212 */ /* 0x000fce00078e3cff */
.L_x_19:
[----:B------:R-:W-:Y:S01]  /*1730*/  UMOV UR4, 0x400 ;  /* 0x0000040000047882 */ /* 0x000fe20000000000 */
[----:B------:R-:W-:Y:S01]  /*1740*/  SHF.L.U32 R2, R15, 0x1f, RZ ;  /* 0x0000001f0f027819 */ /* 0x000fe200000006ff */
[----:B-1----:R-:W-:Y:S01]  /*1750*/  ULEA UR4, UR37, UR4, 0x18 ;  /* 0x0000000425047291 */ /* 0x002fe2000f8ec0ff */
[----:B------:R-:W-:Y:S01]  /*1760*/  R2UR UR35, R97 ;  /* 0x00000000612372ca */ /* 0x000fe200000e0000 */
[----:B------:R-:W-:Y:S01]  /*1770*/  UISETP.GE.U32.AND UP0, UPT, UR13, 0xff, UPT ;  /* 0x000000ff0d00788c */ /* 0x000fe2000bf06070 */
[----:B------:R-:W-:Y:S01]  /*1780*/  R2UR UR11, R91 ;  /* 0x000000005b0b72ca */ /* 0x000fe200000e0000 */
[----:B------:R-:W-:Y:S01]  /*1790*/  ULEA UR8, UR6, UR4, 0x3 ;  /* 0x0000000406087291 */ /* 0x000fe2000f8e18ff */
[----:B------:R-:W-:-:S08]  /*17a0*/  UMOV UR24, URZ ;  /* 0x000000ff00187c82 */ /* 0x000fd00008000000 */
[----:B------:R1:W2:Y:S01]  /*17b0*/  SYNCS.PHASECHK.TRANS64.TRYWAIT P0, [UR8+0x68], R2 ;  /* 0x00006802ff0075a7 */ /* 0x0002a20008001108 */
[----:B------:R-:W-:Y:S02]  /*17c0*/  USHF.L.U32 UR35, UR35, 0x6, URZ ;  /* 0x0000000623237899 */ /* 0x000fe400080006ff */
[----:B------:R-:W-:Y:S01]  /*17d0*/  USHF.L.U32 UR11, UR11, 0x6, URZ ;  /* 0x000000060b0b7899 */ /* 0x000fe200080006ff */
[----:B------:R-:W-:Y:S11]  /*17e0*/  BRA.U !UP0, `(.L_x_21) ;  /* 0x0000000108a47547 */ /* 0x000ff6000b800000 */
[----:B------:R-:W-:Y:S01]  /*17f0*/  UMOV UR16, URZ ;  /* 0x000000ff00107c82 */ /* 0x000fe20008000000 */
[----:B------:R-:W-:-:S05]  /*1800*/  UMOV UR17, UR6 ;  /* 0x0000000600117c82 */ /* 0x000fca0008000000 */
.L_x_26:
[----:B-1----:R-:W-:Y:S01]  /*1810*/  ULEA UR33, UR17, UR4, 0x3 ;  /* 0x0000000411217291 */ /* 0x002fe2000f8e18ff */
[----:B--2---:R-:W-:Y:S01]  /*1820*/  @!P5 MOV R3, 0x4000 ;  /* 0x000040000003d802 */ /* 0x004fe20000000f00 */
[----:B--2---:R-:W-:Y:S10]  /*1830*/  @P0 BRA `(.L_x_22) ;  /* 0x00000000000c0947 */ /* 0x004ff40003800000 */
[----:B------:R-:W-:-:S04]  /*1840*/  SHF.L.U32 R5, R15, 0x1f, RZ ;  /* 0x0000001f0f057819 */ /* 0x000fc800000006ff */
[----:B------:R-:W2:Y:S02]  /*1850*/  SYNCS.PHASECHK.TRANS64.TRYWAIT P0, [UR33+0x68], R5 ;  /* 0x00006805ff0075a7 */ /* 0x000ea40008001121 */
[----:B--2---:R-:W-:Y:S05]  /*1860*/  @!P0 BRA `(.L_x_23) ;  /* 0x0000004c00e88947 */ /* 0x004fea0003800000 */
.L_x_22:
[----:B------:R2:W-:Y:S01]  /*1870*/  @!P5 SYNCS.ARRIVE.TRANS64 RZ, [UR33], R3 ;  /* 0x00000003ffffd9a7 */ /* 0x0005e20008000021 */
[----:B------:R-:W-:Y:S04]  /*1880*/  BSSY.RECONVERGENT B0, `(.L_x_24) ;  /* 0x0000003000007945 */ /* 0x000fe80003800200 */
[----:B------:R-:W-:Y:S05]  /*1890*/  @P4 BRA `(.L_x_25) ;  /* 0x0000000000044947 */ /* 0x000fea0003800000 */
[----:B------:R-:W-:Y:S05]  /*18a0*/  BPT.TRAP 0x1 ;  /* 0x000000040000795c */ /* 0x000fea0000300000 */
.L_x_25:
[----:B------:R-:W-:Y:S05]  /*18b0*/  BSYNC.RECONVERGENT B0 ;  /* 0x0000000000007941 */ /* 0x000fea0003800200 */
.L_x_24:
[----:B------:R-:W-:Y:S02]  /*18c0*/  UIADD3 UR6, UPT, UPT, UR17, 0x1, URZ ;  /* 0x0000000111067890 */ /* 0x000fe4000fffe0ff */
[----:B------:R-:W-:Y:S02]  /*18d0*/  UIADD3 UR26, UP1, UPT, UR22, 0x80, URZ ;  /* 0x00000080161a7890 */ /* 0x000fe4000ff3e0ff */
[----:B------:R-:W-:Y:S02]  /*18e0*/  UISETP.NE.AND UP0, UPT, UR6, 0xd, UPT ;  /* 0x0000000d0600788c */ /* 0x000fe4000bf05270 */
[----:B------:R-:W-:Y:S02]  /*18f0*/  USHF.L.U32 UR34, UR16, 0x7, URZ ;  /* 0x0000000710227899 */ /* 0x000fe400080006ff */
[----:B------:R-:W-:Y:S02]  /*1900*/  USEL UR9, URZ, 0x1, UP0 ;  /* 0x00000001ff097887 */ /* 0x000fe40008000000 */
[----:B------:R-:W-:-:S02]  /*1910*/  USEL UR6, UR6, URZ, UP0 ;  /* 0x000000ff06067287 */ /* 0x000fc40008000000 */
[----:B------:R-:W-:Y:S02]  /*1920*/  UIADD3 UR20, UP0, UPT, UR22, 0x180, URZ ;  /* 0x0000018016147890 */ /* 0x000fe4000ff1e0ff */
[----:B------:R-:W-:Y:S01]  /*1930*/  ULEA UR8, UR6, UR4, 0x3 ;  /* 0x0000000406087291 */ /* 0x000fe2000f8e18ff */
[----:B------:R-:W-:Y:S01]  /*1940*/  LOP3.LUT R15, R15, UR9, RZ, 0x3c, !PT ;  /* 0x000000090f0f7c12 */ /* 0x000fe2000f8e3cff */
[----:B------:R-:W-:Y:S02]  /*1950*/  UIADD3.X UR27, UPT, UPT, URZ, UR23, URZ, UP1, !UPT ;  /* 0x00000017ff1b7290 */ /* 0x000fe40008ffe4ff */
[----:B------:R-:W-:Y:S01]  /*1960*/  UIADD3.X UR21, UPT, UPT, URZ, UR23, URZ, UP0, !UPT ;  /* 0x00000017ff157290 */ /* 0x000fe200087fe4ff */
[----:B-1----:R-:W-:Y:S01]  /*1970*/  SHF.L.U32 R2, R15, 0x1f, RZ ;  /* 0x0000001f0f027819 */ /* 0x002fe200000006ff */
[----:B------:R-:W-:Y:S01]  /*1980*/  UMOV UR18, 0x0 ;  /* 0x0000000000127882 */ /* 0x000fe20000000000 */
[----:B------:R-:W-:Y:S01]  /*1990*/  UMOV UR19, 0x10000000 ;  /* 0x1000000000137882 */ /* 0x000fe20000000000 */
[----:B------:R-:W-:Y:S01]  /*19a0*/  UMOV UR12, UR36 ;  /* 0x00000024000c7c82 */ /* 0x000fe20008000000 */
[----:B------:R1:W1:Y:S01]  /*19b0*/  SYNCS.PHASECHK.TRANS64.TRYWAIT P0, [UR8+0x68], R2 ;  /* 0x00006802ff0075a7 */ /* 0x0002620008001108 */
[----:B------:R-:W-:Y:S01]  /*19c0*/  ULEA UR8, UR17, UR4, 0xd ;  /* 0x0000000411087291 */ /* 0x000fe2000f8e68ff */
[----:B------:R-:W-:Y:S01]  /*19d0*/  UMOV UR9, UR33 ;  /* 0x0000002100097c82 */ /* 0x000fe20008000000 */
[----:B------:R-:W-:-:S02]  /*19e0*/  UMOV UR10, UR34 ;  /* 0x00000022000a7c82 */ /* 0x000fc40008000000 */
[----:B------:R-:W-:Y:S02]  /*19f0*/  UIADD3 UR32, UPT, UPT, UR8, 0x2400, URZ ;  /* 0x0000240008207890 */ /* 0x000fe4000fffe0ff */
[----:B------:R-:W-:Y:S02]  /*1a00*/  UIADD3 UR8, UPT, UPT, UR8, 0x1c400, URZ ;  /* 0x0001c40008087890 */ /* 0x000fe4000fffe0ff */
[----:B------:R-:W-:Y:S01]  /*1a10*/  UIADD3 UR16, UPT, UPT, UR16, 0x1, URZ ;  /* 0x0000000110107890 */ /* 0x000fe2000fffe0ff */
[----:B------:R-:W-:Y:S01]  /*1a20*/  UMOV UR24, UR5 ;  /* 0x0000000500187c82 */ /* 0x000fe20008000000 */
[----:B------:R-:W-:Y:S02]  /*1a30*/  UMOV UR17, UR6 ;  /* 0x0000000600117c82 */ /* 0x000fe40008000000 */
[----:B------:R-:W-:Y:S01]  /*1a40*/  UISETP.NE.AND UP0, UPT, UR16, UR5, UPT ;  /* 0x000000051000728c */ /* 0x000fe2000bf05270 */
[----:B------:R1:W-:Y:S02]  /*1a50*/  UTMALDG.3D [UR32], [UR26], desc[UR18] ;  /* 0x000012201a0075b4 */ /* 0x0003e40008011000 */
[----:B------:R1:W-:Y:S06]  /*1a60*/  UTMALDG.3D [UR8], [UR20], desc[UR18] ;  /* 0x00001208140075b4 */ /* 0x0003ec0008011000 */
[----:B------:R-:W-:Y:S05]  /*1a70*/  BRA.U UP0, `(.L_x_26) ;  /* 0xfffffffd00647547 */ /* 0x000fea000b83ffff */
.L_x_21:
[----:B-1----:R-:W-:Y:S01]  /*1a80*/  ULEA UR8, UR6, UR4, 0x3 ;  /* 0x0000000406087291 */ /* 0x002fe2000f8e18ff */
[----:B------:R-:W-:Y:S01]  /*1a90*/  SHF.L.U32 R2, R15, 0x1f, RZ ;  /* 0x0000001f0f027819 */ /* 0x000fe200000006ff */
[----:B------:R-:W-:Y:S01]  /*1aa0*/  @!P1 SYNCS.ARRIVE.TRANS64.A1T0 RZ, [UR4+0xe8], RZ ;  /* 0x0000e8ffffff99a7 */ /* 0x000fe20008100004 */
[----:B------:R-:W-:-:S06]  /*1ab0*/  UISETP.GT.AND UP0, UPT, UR15, UR14, UPT ;  /* 0x0000000e0f00728c */ /* 0x000fcc000bf04270 */
[----:B--2---:R1:W2:Y:S03]  /*1ac0*/  SYNCS.PHASECHK.TRANS64.TRYWAIT P0, [UR8+0x68], R2 ;  /* 0x00006802ff0075a7 */ /* 0x0042a60008001108 */
[----:B------:R-:W-:Y:S05]  /*1ad0*/  BRA.U !UP0, `(.L_x_27) ;  /* 0x0000000108a87547 */ /* 0x000fea000b800000 */
[----:B------:R-:W-:Y:S01]  /*1ae0*/  UIADD3 UR21, UPT, UPT, UR7, UR24, URZ ;  /* 0x0000001807157290 */ /* 0x000fe2000fffe0ff */
[----:B------:R-:W-:-:S11]  /*1af0*/  UMOV UR25, UR6 ;  /* 0x0000000600197c82 */ /* 0x000fd60008000000 */
.L_x_32:
[----:B-1----:R-:W-:Y:S01]  /*1b00*/  ULEA UR17, UR25, UR4, 0x3 ;  /* 0x0000000419117291 */ /* 0x002fe2000f8e18ff */
[----:B--2---:R-:W-:Y:S01]  /*1b10*/  @!P5 MOV R3, 0x4000 ;  /* 0x000040000003d802 */ /* 0x004fe20000000f00 */
[----:B--2---:R-:W-:Y:S10]  /*1b20*/  @P0 BRA `(.L_x_28) ;  /* 0x00000000000c0947 */ /* 0x004ff40003800000 */
[----:B------:R-:W-:-:S04]  /*1b30*/  SHF.L.U32 R5, R15, 0x1f, RZ ;  /* 0x0000001f0f057819 */ /* 0x000fc800000006ff */
[----:B------:R-:W2:Y:S02]  /*1b40*/  SYNCS.PHASECHK.TRANS64.TRYWAIT P0, [UR17+0x68], R5 ;  /* 0x00006805ff0075a7 */ /* 0x000ea40008001111 */
[----:B--2---:R-:W-:Y:S05]  /*1b50*/  @!P0 BRA `(.L_x_29) ;  /* 0x0000004c00448947 */ /* 0x004fea0003800000 */
.L_x_28:
[----:B------:R2:W-:Y:S01]  /*1b60*/  @!P5 SYNCS.ARRIVE.TRANS64 RZ, [UR17], R3 ;  /* 0x00000003ffffd9a7 */ /* 0x0005e20008000011 */
[----:B------:R-:W-:Y:S04]  /*1b70*/  BSSY.RECONVERGENT B0, `(.L_x_30) ;  /* 0x0000003000007945 */ /* 0x000fe80003800200 */
[----:B------:R-:W-:Y:S05]  /*1b80*/  @P4 BRA `(.L_x_31) ;  /* 0x0000000000044947 */ /* 0x000fea0003800000 */
[----:B------:R-:W-:Y:S05]  /*1b90*/  BPT.TRAP 0x1 ;  /* 0x000000040000795c */ /* 0x000fea0000300000 */
.L_x_31:
[----:B------:R-:W-:Y:S05]  /*1ba0*/  BSYNC.RECONVERGENT B0 ;  /* 0x0000000000007941 */ /* 0x000fea0003800200 */
.L_x_30:
        /* <DEDUP_REMOVED lines=20> */
[----:B------:R-:W-:Y:S01]  /*1cf0*/  UIADD3 UR8, UPT, UPT, UR8, 0x1c400, URZ ;  /* 0x0001c40008087890 */ /* 0x000fe2000fffe0ff */
[----:B------:R-:W-:Y:S01]  /*1d00*/  UMOV UR9, UR17 ;  /* 0x0000001100097c82 */ /* 0x000fe20008000000 */
[----:B------:R-:W-:Y:S01]  /*1d10*/  UMOV UR10, UR18 ;  /* 0x00000012000a7c82 */ /* 0x000fe20008000000 */
[----:B------:R-:W-:Y:S01]  /*1d20*/  UIADD3 UR24, UPT, UPT, UR24, 0x1, URZ ;  /* 0x0000000118187890 */ /* 0x000fe2000fffe0ff */
[----:B------:R-:W-:-:S03]  /*1d30*/  UMOV UR25, UR6 ;  /* 0x0000000600197c82 */ /* 0x000fc60008000000 */
[----:B------:R1:W-:Y:S01]  /*1d40*/  UTMALDG.3D [UR16], [UR30], desc[UR26] ;  /* 0x00001a101e0075b4 */ /* 0x0003e20008011000 */
[----:B------:R-:W-:Y:S01]  /*1d50*/  UISETP.NE.AND UP0, UPT, UR24, UR21, UPT ;  /* 0x000000151800728c */ /* 0x000fe2000bf05270 */
[----:B------:R1:W-:Y:S08]  /*1d60*/  UTMALDG.3D [UR8], [UR28], desc[UR26] ;  /* 0x00001a081c0075b4 */ /* 0x0003f00008011000 */
[----:B------:R-:W-:Y:S05]  /*1d70*/  BRA.U UP0, `(.L_x_32) ;  /* 0xfffffffd00607547 */ /* 0x000fea000b83ffff */
.L_x_27:
[C---:B-1----:R-:W-:Y:S01]  /*1d80*/  LEA R2, R14.reuse, UR4, 0x3 ;  /* 0x000000040e027c11 */ /* 0x042fe2000f8e18ff */
[----:B------:R-:W-:Y:S01]  /*1d90*/  NOP ;  /* 0x0000000000007918 */ /* 0x000fe20000000000 */
[----:B--2---:R-:W-:Y:S02]  /*1da0*/  SHF.L.U32 R3, R13, 0x1f, RZ ;  /* 0x0000001f0d037819 */ /* 0x004fe400000006ff */
[----:B------:R-:W-:Y:S02]  /*1db0*/  LEA R4, R14, UR4, 0x4 ;  /* 0x000000040e047c11 */ /* 0x000fe4000f8e20ff */
[----:B------:R-:W1:Y:S02]  /*1dc0*/  SYNCS.PHASECHK.TRANS64.TRYWAIT P0, [R2+URZ+0xf0], R3 ;  /* 0x0000f003020075a7 */ /* 0x000e6400080011ff */
[----:B-1----:R-:W-:Y:S05]  /*1dd0*/  @!P0 BRA `(.L_x_33) ;  /* 0x0000004800bc8947 */ /* 0x002fea0003800000 */
.L_x_108:
[----:B------:R-:W2:Y:S01]  /*1de0*/  LDS.128 R4, [R4+0x180] ;  /* 0x0001800004047984 */ /* 0x000ea20000000c00 */
[----:B---3--:R-:W-:Y:S01]  /*1df0*/  ISETP.GE.AND P0, PT, R40, 0x1, PT ;  /* 0x000000012800780c */ /* 0x008fe20003f06270 */
[----:B-1----:R-:W-:Y:S01]  /*1e00*/  VIADD R2, R2, 0x100 ;  /* 0x0000010002027836 */ /* 0x002fe20000000000 */
[----:B------:R-:W-:Y:S01]  /*1e10*/  @!PT LDS RZ, [RZ] ;  /* 0x00000000fffff984 */ /* 0x000fe20000000800 */
[----:B------:R-:W-:Y:S01]  /*1e20*/  @!PT LDS RZ, [RZ] ;  /* 0x00000000fffff984 */ /* 0x000fe20000000800 */
[----:B------:R-:W-:Y:S01]  /*1e30*/  @!PT LDS RZ, [RZ] ;  /* 0x00000000fffff984 */ /* 0x000fe20000000800 */
[----:B------:R-:W-:Y:S01]  /*1e40*/  @!PT LDS RZ, [RZ] ;  /* 0x00000000fffff984 */ /* 0x000fe20000000800 */
[----:B------:R1:W-:Y:S06]  /*1e50*/  MEMBAR.ALL.CTA ;  /* 0x0000000000007992 */ /* 0x0003ec0000008000 */
[----:B-1----:R-:W1:Y:S01]  /*1e60*/  FENCE.VIEW.ASYNC.S ;  /* 0x00000000000073c6 */ /* 0x002e620000000000 */
[----:B------:R-:W-:-:S04]  /*1e70*/  PRMT R2, RZ, 0x654, R2 ;  /* 0x00000654ff027816 */ /* 0x000fc80000000002 */
[----:B-1----:R1:W-:Y:S01]  /*1e80*/  SYNCS.ARRIVE.TRANS64.RED.A1T0 RZ, [R2+URZ], RZ ;  /* 0x000000ff02ff79a7 */ /* 0x0023e200081004ff */
[----:B--2---:R-:W-:-:S13]  /*1e90*/  LOP3.LUT P2, RZ, R6, 0x1, RZ, 0xc0, !PT ;  /* 0x0000000106ff7812 */ /* 0x004fda000784c0ff */
[----:B------:R-:W-:Y:S01]  /*1ea0*/  @P2 SHF.R.U32.HI R3, RZ, 0x10, R5 ;  /* 0x00000010ff032819 */ /* 0x000fe20000011605 */
[----:B------:R-:W-:Y:S01]  /*1eb0*/  VOTEU.ANY UP0, P2 ;  /* 0x0000000000ff7886 */ /* 0x000fe20001000100 */
[----:B------:R-:W-:Y:S02]  /*1ec0*/  @P2 MOV R11, R4 ;  /* 0x00000004000b2202 */ /* 0x000fe40000000f00 */
[----:B------:R-:W-:Y:S02]  /*1ed0*/  @P2 R2UR.BROADCAST UR8, R3 ;  /* 0x00000000030822ca */ /* 0x000fe400008e0000 */
[----:B------:R-:W-:-:S11]  /*1ee0*/  @P2 LOP3.LUT R8, R5, 0xffff, RZ, 0xc0, !PT ;  /* 0x0000ffff05082812 */ /* 0x000fd600078ec0ff */
[----:B------:R-:W-:Y:S01]  /*1ef0*/  @UP0 UMOV UR36, UR8 ;  /* 0x0000000800240c82 */ /* 0x000fe20008000000 */
[----:B-1----:R-:W-:Y:S05]  /*1f00*/  @!P0 BRA `(.L_x_34) ;  /* 0x0000000000b88947 */ /* 0x002fea0003800000 */
[----:B------:R-:W4:Y:S01]  /*1f10*/  LDC.64 R4, c[0x0][0xb18] ;  /* 0x0002c600ff047b82 */ /* 0x000f220000000a00 */
[----:B------:R-:W-:-:S07]  /*1f20*/  ISETP.NE.AND P3, PT, R40, 0x1, PT ;  /* 0x000000012800780c */ /* 0x000fce0003f65270 */
[----:B------:R-:W1:Y:S08]  /*1f30*/  LDC.64 R6, c[0x0][0xb10] ;  /* 0x0002c400ff067b82 */ /* 0x000e700000000a00 */
[----:B------:R-:W2:Y:S08]  /*1f40*/  LDC R16, c[0x0][0xb20] ;  /* 0x0002c800ff107b82 */ /* 0x000eb00000000800 */
[----:B------:R-:W3:Y:S01]  /*1f50*/  LDC R18, c[0x0][0xb0c] ;  /* 0x0002c300ff127b82 */ /* 0x000ee20000000800 */
[----:B----4-:R-:W-:Y:S01]  /*1f60*/  IMAD.HI.U32 R17, R0, R5, RZ ;  /* 0x0000000500117227 */ /* 0x010fe200078e00ff */
[----:B------:R-:W-:-:S03]  /*1f70*/  ISETP.NE.AND P0, PT, R4, 0x1, PT ;  /* 0x000000010400780c */ /* 0x000fc60003f05270 */
[----:B------:R-:W-:-:S03]  /*1f80*/  IMAD.HI.U32 R5, R8, R5, RZ ;  /* 0x0000000508057227 */ /* 0x000fc600078e00ff */
[----:B------:R-:W4:Y:S01]  /*1f90*/  LDC.64 R2, c[0x0][0xb28] ;  /* 0x0002ca00ff027b82 */ /* 0x000f220000000a00 */
[----:B-1----:R-:W-:-:S04]  /*1fa0*/  IMAD.HI.U32 R20, R9, R6, RZ ;  /* 0x0000000609147227 */ /* 0x002fc800078e00ff */
[----:B------:R-:W-:Y:S01]  /*1fb0*/  IMAD.HI.U32 R22, R11, R6, RZ ;  /* 0x000000060b167227 */ /* 0x000fe200078e00ff */
[----:B------:R-:W-:Y:S02]  /*1fc0*/  SHF.R.U32.HI R20, RZ, R7, R20 ;  /* 0x00000007ff147219 */ /* 0x000fe40000011614 */
[-C--:B--2---:R-:W-:Y:S02]  /*1fd0*/  SHF.R.U32.HI R17, RZ, R16.reuse, R17 ;  /* 0x00000010ff117219 */ /* 0x084fe40000011611 */
[----:B------:R-:W-:Y:S02]  /*1fe0*/  SHF.R.U32.HI R5, RZ, R16, R5 ;  /* 0x00000010ff057219 */ /* 0x000fe40000011605 */
[----:B------:R-:W-:Y:S02]  /*1ff0*/  SEL R17, R0, R17, !P0 ;  /* 0x0000001100117207 */ /* 0x000fe40004000000 */
[----:B------:R-:W-:Y:S02]  /*2000*/  SHF.R.U32.HI R22, RZ, R7, R22 ;  /* 0x00000007ff167219 */ /* 0x000fe40000011616 */
[----:B---3--:R-:W-:-:S02]  /*2010*/  ISETP.NE.AND P1, PT, R18, 0x1, PT ;  /* 0x000000011200780c */ /* 0x008fc40003f25270 */
[----:B------:R-:W-:Y:S02]  /*2020*/  SEL R5, R8, R5, !P0 ;  /* 0x0000000508057207 */ /* 0x000fe40004000000 */
[----:B------:R-:W-:Y:S02]  /*2030*/  SEL R19, R9, R20, !P1 ;  /* 0x0000001409137207 */ /* 0x000fe40004800000 */
[----:B------:R-:W-:Y:S01]  /*2040*/  SEL R7, R11, R22, !P1 ;  /* 0x000000160b077207 */ /* 0x000fe20004800000 */
[----:B----4-:R-:W-:-:S04]  /*2050*/  IMAD.HI.U32 R20, R17, R2, RZ ;  /* 0x0000000211147227 */ /* 0x010fc800078e00ff */
[----:B------:R-:W-:Y:S01]  /*2060*/  IMAD.HI.U32 R6, R19, R2, RZ ;  /* 0x0000000213067227 */ /* 0x000fe200078e00ff */
[----:B------:R-:W-:-:S04]  /*2070*/  @P3 SHF.R.U32.HI R17, RZ, R3, R20 ;  /* 0x00000003ff113219 */ /* 0x000fc80000011614 */
[----:B------:R-:W-:Y:S01]  /*2080*/  @P3 SHF.R.U32.HI R19, RZ, R3, R6 ;  /* 0x00000003ff133219 */ /* 0x000fe20000011606 */
[----:B------:R-:W-:-:S04]  /*2090*/  IMAD R17, R40, R17, RZ ;  /* 0x0000001128117224 */ /* 0x000fc800078e02ff */
[----:B------:R-:W-:Y:S01]  /*20a0*/  IMAD R6, R40, R19, RZ ;  /* 0x0000001328067224 */ /* 0x000fe200078e02ff */
[C---:B------:R-:W-:Y:S02]  /*20b0*/  ISETP.GE.AND P0, PT, R5.reuse, R17, PT ;  /* 0x000000110500720c */ /* 0x040fe40003f06270 */
[----:B------:R-:W-:Y:S02]  /*20c0*/  IADD3 R17, PT, PT, -R5, RZ, RZ ;  /* 0x000000ff05117210 */ /* 0x000fe40007ffe1ff */
[----:B------:R-:W-:Y:S01]  /*20d0*/  ISETP.GE.OR P0, PT, R7, R6, P0 ;  /* 0x000000060700720c */ /* 0x000fe20000706670 */
[----:B------:R-:W-:-:S04]  /*20e0*/  IMAD.HI.U32 R6, R5, R2, RZ ;  /* 0x0000000205067227 */ /* 0x000fc800078e00ff */
[----:B------:R-:W-:Y:S01]  /*20f0*/  IMAD R8, R4, R17, R8 ;  /* 0x0000001104087224 */ /* 0x000fe200078e0208 */
[----:B------:R-:W-:-:S04]  /*2100*/  SHF.R.U32.HI R6, RZ, R3, R6 ;  /* 0x00000003ff067219 */ /* 0x000fc80000011606 */
[----:B------:R-:W-:-:S03]  /*2110*/  SEL R6, R5, R6, !P3 ;  /* 0x0000000605067207 */ /* 0x000fc60005800000 */
[----:B------:R-:W-:-:S04]  /*2120*/  @!P0 IMAD.HI.U32 R16, R7, R2, RZ ;  /* 0x0000000207108227 */ /* 0x000fc800078e00ff */
[----:B------:R-:W-:Y:S01]  /*2130*/  IMAD.MOV R2, RZ, RZ, -R6 ;  /* 0x000000ffff027224 */ /* 0x000fe200078e0a06 */
[----:B------:R-:W-:-:S03]  /*2140*/  @!P0 SHF.R.U32.HI R16, RZ, R3, R16 ;  /* 0x00000003ff108219 */ /* 0x000fc60000011610 */
[----:B------:R-:W-:Y:S01]  /*2150*/  IMAD R2, R40, R2, R5 ;  /* 0x0000000228027224 */ /* 0x000fe200078e0205 */
[----:B------:R-:W-:-:S05]  /*2160*/  @!P0 SEL R3, R7, R16, !P3 ;  /* 0x0000001007038207 */ /* 0x000fca0005800000 */
[--C-:B------:R-:W-:Y:S02]  /*2170*/  @!P0 IMAD.IADD R6, R6, 0x1, -R3.reuse ;  /* 0x0000000106068824 */ /* 0x100fe400078e0a03 */
[----:B------:R-:W-:Y:S01]  /*2180*/  @!P0 IMAD R3, R2, R19, R3 ;  /* 0x0000001302038224 */ /* 0x000fe200078e0203 */
[----:B------:R-:W-:Y:S01]  /*2190*/  IADD3 R2, PT, PT, -R7, RZ, RZ ;  /* 0x000000ff07027210 */ /* 0x000fe20007ffe1ff */
[----:B------:R-:W-:Y:S02]  /*21a0*/  @!P0 IMAD R5, R40, R6, R7 ;  /* 0x0000000628058224 */ /* 0x000fe400078e0207 */
[----:B------:R-:W-:Y:S02]  /*21b0*/  @!P0 IMAD.MOV.U32 R7, RZ, RZ, R3 ;  /* 0x000000ffff078224 */ /* 0x000fe400078e0003 */
[----:B------:R-:W-:Y:S02]  /*21c0*/  IMAD R2, R18, R2, R11 ;  /* 0x0000000212027224 */ /* 0x000fe400078e020b */
[----:B------:R-:W-:-:S02]  /*21d0*/  IMAD R8, R5, R4, R8 ;  /* 0x0000000405087224 */ /* 0x000fc400078e0208 */
[----:B------:R-:W-:Y:S02]  /*21e0*/  IMAD R11, R7, R18, R2 ;  /* 0x00000012070b7224 */ /* 0x000fe400078e0202 */
.L_x_34:
[----:B------:R-:W1:Y:S02]  /*21f0*/  LDCU UR8, c[0x0][0xb30] ;  /* 0x00016600ff0877ac */ /* 0x000e640008000800 */
[----:B-1----:R-:W-:-:S09]  /*2200*/  UISETP.NE.AND UP0, UPT, UR8, 0x1, UPT ;  /* 0x000000010800788c */ /* 0x002fd2000bf05270 */
[----:B------:R-:W-:Y:S05]  /*2210*/  BRA.U UP0, `(.L_x_35) ;  /* 0x0000000100407547 */ /* 0x000fea000b800000 */
[----:B------:R-:W1:Y:S08]  /*2220*/  LDC.64 R4, c[0x0][0xb10] ;  /* 0x0002c400ff047b82 */ /* 0x000e700000000a00 */
[----:B------:R-:W2:Y:S08]  /*2230*/  LDC.64 R2, c[0x0][0xb18] ;  /* 0x0002c600ff027b82 */ /* 0x000eb00000000a00 */
[----:B------:R-:W3:Y:S08]  /*2240*/  LDC R6, c[0x0][0xb20] ;  /* 0x0002c800ff067b82 */ /* 0x000ef00000000800 */
[----:B------:R-:W4:Y:S01]  /*2250*/  LDC R16, c[0x0][0xb0c] ;  /* 0x0002c300ff107b82 */ /* 0x000f220000000800 */
[----:B-1----:R-:W-:-:S05]  /*2260*/  IMAD.HI.U32 R4, R11, R4, RZ ;  /* 0x000000040b047227 */ /* 0x002fca00078e00ff */
[----:B------:R-:W-:Y:S01]  /*2270*/  SHF.R.U32.HI R4, RZ, R5, R4 ;  /* 0x00000005ff047219 */ /* 0x000fe20000011604 */
[----:B--2---:R-:W-:Y:S01]  /*2280*/  IMAD.HI.U32 R3, R8, R3, RZ ;  /* 0x0000000308037227 */ /* 0x004fe200078e00ff */
[----:B------:R-:W-:-:S04]  /*2290*/  ISETP.NE.AND P0, PT, R2, 0x1, PT ;  /* 0x000000010200780c */ /* 0x000fc80003f05270 */
[----:B---3--:R-:W-:-:S04]  /*22a0*/  SHF.R.U32.HI R3, RZ, R6, R3 ;  /* 0x00000006ff037219 */ /* 0x008fc80000011603 */
[----:B------:R-:W-:Y:S02]  /*22b0*/  SEL R3, R8, R3, !P0 ;  /* 0x0000000308037207 */ /* 0x000fe40004000000 */
[----:B----4-:R-:W-:-:S04]  /*22c0*/  ISETP.NE.AND P1, PT, R16, 0x1, PT ;  /* 0x000000011000780c */ /* 0x010fc80003f25270 */
[----:B------:R-:W-:-:S05]  /*22d0*/  SEL R4, R11, R4, !P1 ;  /* 0x000000040b047207 */ /* 0x000fca0004800000 */
[----:B------:R-:W-:Y:S02]  /*22e0*/  IMAD.IADD R5, R3, 0x1, -R4 ;  /* 0x0000000103057824 */ /* 0x000fe400078e0a04 */
[----:B------:R-:W-:Y:S02]  /*22f0*/  IMAD.IADD R3, R4, 0x1, -R3 ;  /* 0x0000000104037824 */ /* 0x000fe400078e0a03 */
[----:B------:R-:W-:Y:S02]  /*2300*/  IMAD R11, R5, R16, R11 ;  /* 0x00000010050b7224 */ /* 0x000fe400078e020b */
[----:B------:R-:W-:-:S07]  /*2310*/  IMAD R8, R3, R2, R8 ;  /* 0x0000000203087224 */ /* 0x000fce00078e0208 */
.L_x_35:
[----:B------:R-:W-:Y:S01]  /*2320*/  VIADD R14, R14, 0x1 ;  /* 0x000000010e0e7836 */ /* 0x000fe20000000000 */
[----:B------:R-:W-:Y:S01]  /*2330*/  PLOP3.LUT P1, PT, PT, PT, PT, 0x80, 0x8 ;  /* 0x000000000008781c */ /* 0x000fe20003f2f070 */
[----:B------:R-:W-:Y:S02]  /*2340*/  IMAD.IADD R97, R11, 0x1, R90 ;  /* 0x000000010b617824 */ /* 0x000fe400078e025a */
[----:B------:R-:W-:Y:S01]  /*2350*/  IMAD.IADD R91, R8, 0x1, R79 ;  /* 0x00000001085b7824 */ /* 0x000fe200078e024f */
[----:B------:R-:W-:-:S04]  /*2360*/  ISETP.NE.AND P0, PT, R14, 0x2, PT ;  /* 0x000000020e00780c */ /* 0x000fc80003f05270 */
[----:B------:R-:W-:Y:S02]  /*2370*/  SEL R2, RZ, 0x1, P0 ;  /* 0x00000001ff027807 */ /* 0x000fe40000000000 */
[----:B------:R-:W-:Y:S02]  /*2380*/  SEL R14, R14, RZ, P0 ;  /* 0x000000ff0e0e7207 */ /* 0x000fe40000000000 */
[----:B------:R-:W-:Y:S01]  /*2390*/  LOP3.LUT R13, R13, R2, RZ, 0x3c, !PT ;  /* 0x000000020d0d7212 */ /* 0x000fe200078e3cff */
[----:B------:R-:W-:Y:S06]  /*23a0*/  @P2 BRA `(.L_x_36) ;  /* 0xfffffff000a02947 */ /* 0x000fec000383ffff */
[----:B------:R-:W-:Y:S01]  /*23b0*/  UIADD3 UR4, UPT, UPT, UR4, 0x68, URZ ;  /* 0x0000006804047890 */ /* 0x000fe2000fffe0ff */
[----:B------:R-:W-:-:S03]  /*23c0*/  SHF.L.U32 R3, R15, 0x1f, RZ ;  /* 0x0000001f0f037819 */ /* 0x000fc600000006ff */
[----:B------:R-:W-:-:S09]  /*23d0*/  ULEA UR5, UR6, UR4, 0x3 ;  /* 0x0000000406057291 */ /* 0x000fd2000f8e18ff */
[----:B------:R-:W1:Y:S02]  /*23e0*/  SYNCS.PHASECHK.TRANS64.TRYWAIT P0, [UR5], R3 ;  /* 0x00000003ff0075a7 */ /* 0x000e640008001105 */
[----:B-1----:R-:W-:Y:S05]  /*23f0*/  @!P0 BRA `(.L_x_37) ;  /* 0x0000004400488947 */ /* 0x002fea0003800000 */
.L_x_110:
[----:B------:R-:W-:-:S04]  /*2400*/  UIADD3 UR6, UPT, UPT, UR6, 0x1, URZ ;  /* 0x0000000106067890 */ /* 0x000fc8000fffe0ff */
[----:B------:R-:W-:-:S04]  /*2410*/  UISETP.NE.AND UP0, UPT, UR6, 0xd, UPT ;  /* 0x0000000d0600788c */ /* 0x000fc8000bf05270 */
[----:B------:R-:W-:Y:S02]  /*2420*/  USEL UR7, URZ, 0x1, UP0 ;  /* 0x00000001ff077887 */ /* 0x000fe40008000000 */
[----:B------:R-:W-:-:S04]  /*2430*/  USEL UR6, UR6, URZ, UP0 ;  /* 0x000000ff06067287 */ /* 0x000fc80008000000 */
[----:B------:R-:W-:Y:S01]  /*2440*/  ULEA UR5, UR6, UR4, 0x3 ;  /* 0x0000000406057291 */ /* 0x000fe2000f8e18ff */
[----:B------:R-:W-:-:S04]  /*2450*/  LOP3.LUT R2, R15, UR7, RZ, 0x3c, !PT ;  /* 0x000000070f027c12 */ /* 0x000fc8000f8e3cff */
[----:B-1----:R-:W-:-:S04]  /*2460*/  SHF.L.U32 R3, R2, 0x1f, RZ ;  /* 0x0000001f02037819 */ /* 0x002fc800000006ff */
[----:B------:R-:W1:Y:S02]  /*2470*/  SYNCS.PHASECHK.TRANS64.TRYWAIT P0, [UR5], R3 ;  /* 0x00000003ff0075a7 */ /* 0x000e640008001105 */
[----:B-1----:R-:W-:Y:S05]  /*2480*/  @!P0 BRA `(.L_x_38) ;  /* 0x00000044003c8947 */ /* 0x002fea0003800000 */
.L_x_112:
        /* <DEDUP_REMOVED lines=9> */
.L_x_114:
        /* <DEDUP_REMOVED lines=9> */
.L_x_116:
        /* <DEDUP_REMOVED lines=9> */
.L_x_118:
        /* <DEDUP_REMOVED lines=9> */
.L_x_120:
        /* <DEDUP_REMOVED lines=9> */
.L_x_122:
        /* <DEDUP_REMOVED lines=9> */
.L_x_124:
        /* <DEDUP_REMOVED lines=9> */
.L_x_126:
        /* <DEDUP_REMOVED lines=9> */
.L_x_128:
        /* <DEDUP_REMOVED lines=9> */
.L_x_130:
        /* <DEDUP_REMOVED lines=9> */
.L_x_132:
[----:B------:R-:W-:-:S04]  /*2a30*/  UIADD3 UR6, UPT, UPT, UR6, 0x1, URZ ;  /* 0x0000000106067890 */ /* 0x000fc8000fffe0ff */
[----:B------:R-:W-:-:S04]  /*2a40*/  UISETP.NE.AND UP0, UPT, UR6, 0xd, UPT ;  /* 0x0000000d0600788c */ /* 0x000fc8000bf05270 */
[----:B------:R-:W-:Y:S02]  /*2a50*/  USEL UR5, URZ, 0x1, UP0 ;  /* 0x00000001ff057887 */ /* 0x000fe40008000000 */
[----:B------:R-:W-:-:S04]  /*2a60*/  USEL UR6, UR6, URZ, UP0 ;  /* 0x000000ff06067287 */ /* 0x000fc80008000000 */
[----:B------:R-:W-:Y:S01]  /*2a70*/  ULEA UR6, UR6, UR4, 0x3 ;  /* 0x0000000406067291 */ /* 0x000fe2000f8e18ff */
[----:B-1----:R-:W-:-:S04]  /*2a80*/  LOP3.LUT R3, R2, UR5, RZ, 0x3c, !PT ;  /* 0x0000000502037c12 */ /* 0x002fc8000f8e3cff */
[----:B------:R-:W-:Y:S01]  /*2a90*/  SHF.L.U32 R3, R3, 0x1f, RZ ;  /* 0x0000001f03037819 */ /* 0x000fe200000006ff */
[----:B----4-:R-:W-:-:S07]  /*2aa0*/  IMAD.U32 R0, RZ, RZ, UR6 ;  /* 0x00000006ff007e24 */ /* 0x010fce000f8e00ff */
.L_x_49:
[----:B-1----:R1:W2:Y:S02]  /*2ab0*/  SYNCS.PHASECHK.TRANS64.TRYWAIT P0, [R0+URZ], R3 ;  /* 0x00000003000075a7 */ /* 0x0022a400080011ff */
[----:B--2---:R-:W-:Y:S05]  /*2ac0*/  @!P0 NANOSLEEP.SYNCS 0x989680 ;  /* 0x009896800000895d */ /* 0x004fea0003900000 */
[----:B------:R-:W2:Y:S02]  /*2ad0*/  @!P0 SYNCS.PHASECHK.TRANS64 P0, [R0+URZ], R3 ;  /* 0x00000003000085a7 */ /* 0x000ea400080010ff */
[----:B--2---:R-:W-:Y:S05]  /*2ae0*/  @P0 EXIT ;  /* 0x000000000000094d */ /* 0x004fea0003800000 */
[----:B------:R-:W-:Y:S05]  /*2af0*/  BRA `(.L_x_49) ;  /* 0xfffffffc00ec7947 */ /* 0x000fea000383ffff */
.L_x_18:
[----:B------:R-:W-:-:S04]  /*2b00*/  UISETP.NE.AND UP1, UPT, UR37, URZ, UPT ;  /* 0x000000ff2500728c */ /* 0x000fc8000bf25270 */
[----:B------:R-:W-:-:S09]  /*2b10*/  UISETP.NE.OR UP1, UPT, UR8, 0x1, UP1 ;  /* 0x000000010800788c */ /* 0x000fd20008f25670 */
[----:B------:R-:W-:Y:S05]  /*2b20*/  BRA.U UP1, `(.L_x_50) ;  /* 0x0000000501487547 */ /* 0x000fea000b800000 */
[----:B------:R-:W-:Y:S01]  /*2b30*/  ISETP.NE.AND P2, PT, R2, RZ, PT ;  /* 0x000000ff0200720c */ /* 0x000fe20003f45270 */
[----:B------:R-:W-:Y:S01]  /*2b40*/  IMAD.MOV.U32 R12, RZ, RZ, 0x1 ;  /* 0x00000001ff0c7424 */ /* 0x000fe200078e00ff */
[----:B------:R-:W-:Y:S02]  /*2b50*/  CS2R R10, SRZ ;  /* 0x00000000000a7805 */ /* 0x000fe4000001ff00 */
[----:B------:R-:W-:Y:S01]  /*2b60*/  CS2R R8, SRZ ;  /* 0x0000000000087805 */ /* 0x000fe2000001ff00 */
[----:B------:R-:W-:Y:S01]  /*2b70*/  UMOV UR4, 0x400 ;  /* 0x0000040000047882 */ /* 0x000fe20000000000 */
[----:B------:R-:W-:Y:S01]  /*2b80*/  UMOV UR6, URZ ;  /* 0x000000ff00067c82 */ /* 0x000fe20008000000 */
[----:B------:R-:W-:-:S12]  /*2b90*/  ULEA UR37, UR37, UR4, 0x18 ;  /* 0x0000000425257291 */ /* 0x000fd8000f8ec0ff */
.L_x_54:
[----:B------:R-:W-:Y:S02]  /*2ba0*/  LEA R0, R8, UR37, 0x3 ;  /* 0x0000002508007c11 */ /* 0x000fe4000f8e18ff */
[----:B------:R-:W-:-:S03]  /*2bb0*/  SHF.L.U32 R5, R9, 0x1f, RZ ;  /* 0x0000001f09057819 */ /* 0x000fc600000006ff */
[----:B------:R-:W-:Y:S01]  /*2bc0*/  VIADD R4, R0, 0x160 ;  /* 0x0000016000047836 */ /* 0x000fe20000000000 */
[----:B------:R-:W1:Y:S02]  /*2bd0*/  SYNCS.PHASECHK.TRANS64.TRYWAIT P0, [R0+URZ+0x150], R5 ;  /* 0x00015005000075a7 */ /* 0x000e6400080011ff */
[----:B-1----:R-:W-:Y:S05]  /*2be0*/  @!P0 BRA `(.L_x_51) ;  /* 0x00000040006c8947 */ /* 0x002fea0003800000 */
.L_x_133:
[----:B------:R-:W-:Y:S01]  /*2bf0*/  ULEA UR5, UR6, UR37, 0x3 ;  /* 0x0000002506057291 */ /* 0x000fe2000f8e18ff */
[----:B------:R-:W-:Y:S02]  /*2c00*/  PRMT R4, RZ, 0x654, R4 ;  /* 0x00000654ff047816 */ /* 0x000fe40000000004 */
[----:B-1----:R-:W-:Y:S01]  /*2c10*/  SHF.L.U32 R5, R12, 0x1f, RZ ;  /* 0x0000001f0c057819 */ /* 0x002fe200000006ff */
[----:B------:R-:W-:Y:S01]  /*2c20*/  UIADD3 UR4, UPT, UPT, UR5, 0xf0, URZ ;  /* 0x000000f005047890 */ /* 0x000fe2000fffe0ff */
[----:B------:R1:W-:Y:S05]  /*2c30*/  SYNCS.ARRIVE.TRANS64.RED.A1T0 RZ, [R4+URZ], RZ ;  /* 0x000000ff04ff79a7 */ /* 0x0003ea00081004ff */
[----:B------:R-:W-:Y:S01]  /*2c40*/  IMAD.U32 R7, RZ, RZ, UR4 ;  /* 0x00000004ff077e24 */ /* 0x000fe2000f8e00ff */
[----:B------:R-:W2:Y:S04]  /*2c50*/  SYNCS.PHASECHK.TRANS64.TRYWAIT P0, [UR5+0x100], R5 ;  /* 0x00010005ff0075a7 */ /* 0x000ea80008001105 */
[----:B------:R-:W-:Y:S01]  /*2c60*/  PRMT R6, R2, 0x654, R7 ;  /* 0x0000065402067816 */ /* 0x000fe20000000007 */
[----:B-1----:R-:W-:Y:S01]  /*2c70*/  @!P2 IMAD.MOV.U32 R4, RZ, RZ, 0x10 ;  /* 0x00000010ff04a424 */ /* 0x002fe200078e00ff */
[----:B--2---:R-:W-:Y:S06]  /*2c80*/  @!P0 BRA `(.L_x_52) ;  /* 0x0000004000588947 */ /* 0x004fec0003800000 */
.L_x_135:
[----:B------:R-:W-:Y:S01]  /*2c90*/  ULEA UR4, UR6, UR37, 0x4 ;  /* 0x0000002506047291 */ /* 0x000fe2000f8e20ff */
[----:B------:R-:W-:Y:S01]  /*2ca0*/  SEL R3, R6, R3, !P2 ;  /* 0x0000000306037207 */ /* 0x000fe20005000000 */
[----:B------:R-:W-:Y:S01]  /*2cb0*/  UIADD3 UR5, UPT, UPT, UR5, 0xf0, URZ ;  /* 0x000000f005057890 */ /* 0x000fe2000fffe0ff */
[----:B-1----:R-:W-:Y:S01]  /*2cc0*/  LEA R0, R11, UR37, 0x3 ;  /* 0x000000250b007c11 */ /* 0x002fe2000f8e18ff */
[----:B------:R-:W-:Y:S01]  /*2cd0*/  UIADD3 UR4, UPT, UPT, UR4, 0x180, URZ ;  /* 0x0000018004047890 */ /* 0x000fe2000fffe0ff */
[----:B------:R-:W-:Y:S01]  /*2ce0*/  SHF.L.U32 R5, R10, 0x1f, RZ ;  /* 0x0000001f0a057819 */ /* 0x000fe200000006ff */
[----:B------:R1:W-:Y:S01]  /*2cf0*/  @!P2 SYNCS.ARRIVE.TRANS64.RED RZ, [R3+URZ], R4 ;  /* 0x0000000403ffa9a7 */ /* 0x0003e200080004ff */
[----:B------:R-:W-:Y:S01]  /*2d00*/  UIADD3 UR6, UPT, UPT, UR6, 0x1, URZ ;  /* 0x0000000106067890 */ /* 0x000fe2000fffe0ff */
[----:B------:R-:W-:-:S03]  /*2d10*/  VIADD R8, R8, 0x1 ;  /* 0x0000000108087836 */ /* 0x000fc60000000000 */
[----:B------:R-:W-:Y:S02]  /*2d20*/  UISETP.NE.AND UP0, UPT, UR6, 0x2, UPT ;  /* 0x000000020600788c */ /* 0x000fe4000bf05270 */
[----:B------:R-:W-:Y:S06]  /*2d30*/  UGETNEXTWORKID.BROADCAST [UR4], [UR5] ;  /* 0x00000000040073ca */ /* 0x000fec0008000100 */
[----:B------:R-:W-:Y:S01]  /*2d40*/  USEL UR4, URZ, 0x1, UP0 ;  /* 0x00000001ff047887 */ /* 0x000fe20008000000 */
[----:B------:R-:W-:Y:S01]  /*2d50*/  ISETP.NE.AND P0, PT, R8, 0x2, PT ;  /* 0x000000020800780c */ /* 0x000fe20003f05270 */
[----:B------:R-:W-:Y:S01]  /*2d60*/  USEL UR6, UR6, URZ, UP0 ;  /* 0x000000ff06067287 */ /* 0x000fe20008000000 */
[----:B------:R-:W2:Y:S03]  /*2d70*/  SYNCS.PHASECHK.TRANS64.TRYWAIT P1, [R0+URZ+0xf0], R5 ;  /* 0x0000f005000075a7 */ /* 0x000ea600080211ff */
[----:B------:R-:W-:Y:S01]  /*2d80*/  LOP3.LUT R12, R12, UR4, RZ, 0x3c, !PT ;  /* 0x000000040c0c7c12 */ /* 0x000fe2000f8e3cff */
[----:B-12---:R-:W-:Y:S07]  /*2d90*/  @!P1 BRA `(.L_x_53) ;  /* 0x00000040002c9947 */ /* 0x006fee0003800000 */
.L_x_136:
[C---:B------:R-:W-:Y:S01]  /*2da0*/  LEA R4, R11.reuse, UR37, 0x4 ;  /* 0x000000250b047c11 */ /* 0x040fe2000f8e20ff */
[----:B-1----:R-:W-:Y:S01]  /*2db0*/  VIADD R0, R0, 0x100 ;  /* 0x0000010000007836 */ /* 0x002fe20000000000 */
[----:B------:R-:W-:Y:S01]  /*2dc0*/  SEL R8, R8, RZ, P0 ;  /* 0x000000ff08087207 */ /* 0x000fe20000000000 */
[----:B------:R-:W-:-:S03]  /*2dd0*/  VIADD R11, R11, 0x1 ;  /* 0x000000010b0b7836 */ /* 0x000fc60000000000 */
[----:B------:R-:W1:Y:S01]  /*2de0*/  LDS.128 R4, [R4+0x180] ;  /* 0x0001800004047984 */ /* 0x000e620000000c00 */
[----:B------:R-:W-:Y:S02]  /*2df0*/  PRMT R0, RZ, 0x654, R0 ;  /* 0x00000654ff007816 */ /* 0x000fe40000000000 */
[C---:B------:R-:W-:Y:S01]  /*2e00*/  ISETP.NE.AND P1, PT, R11.reuse, 0x2, PT ;  /* 0x000000020b00780c */ /* 0x040fe20003f25270 */
[----:B------:R-:W-:Y:S01]  /*2e10*/  @!PT LDS RZ, [RZ] ;  /* 0x00000000fffff984 */ /* 0x000fe20000000800 */
[----:B------:R-:W-:Y:S01]  /*2e20*/  @!PT LDS RZ, [RZ] ;  /* 0x00000000fffff984 */ /* 0x000fe20000000800 */
[----:B------:R-:W-:Y:S01]  /*2e30*/  @!PT LDS RZ, [RZ] ;  /* 0x00000000fffff984 */ /* 0x000fe20000000800 */
[----:B------:R-:W-:Y:S01]  /*2e40*/  @!PT LDS RZ, [RZ] ;  /* 0x00000000fffff984 */ /* 0x000fe20000000800 */
[----:B------:R2:W-:Y:S06]  /*2e50*/  MEMBAR.ALL.CTA ;  /* 0x0000000000007992 */ /* 0x0005ec0000008000 */
[----:B--2---:R-:W2:Y:S01]  /*2e60*/  FENCE.VIEW.ASYNC.S ;  /* 0x00000000000073c6 */ /* 0x004ea20000000000 */
[----:B------:R-:W-:Y:S01]  /*2e70*/  SEL R11, R11, RZ, P1 ;  /* 0x000000ff0b0b7207 */ /* 0x000fe20000800000 */
[----:B--2---:R2:W-:Y:S01]  /*2e80*/  SYNCS.ARRIVE.TRANS64.RED.A1T0 RZ, [R0+URZ], RZ ;  /* 0x000000ff00ff79a7 */ /* 0x0045e200081004ff */
[----:B-1----:R-:W-:-:S02]  /*2e90*/  LOP3.LUT P3, RZ, R6, 0x1, RZ, 0xc0, !PT ;  /* 0x0000000106ff7812 */ /* 0x002fc4000786c0ff */
[----:B------:R-:W-:-:S04]  /*2ea0*/  SEL R5, RZ, 0x1, P1 ;  /* 0x00000001ff057807 */ /* 0x000fc80000800000 */
[----:B------:R-:W-:Y:S02]  /*2eb0*/  LOP3.LUT R10, R10, R5, RZ, 0x3c, !PT ;  /* 0x000000050a0a7212 */ /* 0x000fe400078e3cff */
[----:B--2---:R-:W-:-:S04]  /*2ec0*/  SEL R0, RZ, 0x1, P0 ;  /* 0x00000001ff007807 */ /* 0x004fc80000000000 */
[----:B------:R-:W-:Y:S01]  /*2ed0*/  LOP3.LUT R9, R9, R0, RZ, 0x3c, !PT ;  /* 0x0000000009097212 */ /* 0x000fe200078e3cff */
[----:B------:R-:W-:Y:S06]  /*2ee0*/  @P3 BRA `(.L_x_54) ;  /* 0xfffffffc002c3947 */ /* 0x000fec000383ffff */
[----:B------:R-:W-:Y:S01]  /*2ef0*/  ULEA UR5, UR6, UR37, 0x3 ;  /* 0x0000002506057291 */ /* 0x000fe2000f8e18ff */
[----:B------:R-:W-:-:S08]  /*2f00*/  SHF.L.U32 R3, R12, 0x1f, RZ ;  /* 0x0000001f0c037819 */ /* 0x000fd000000006ff */
[----:B------:R-:W1:Y:S02]  /*2f10*/  SYNCS.PHASECHK.TRANS64 P0, [UR5+0x100], R3 ;  /* 0x00010003ff0075a7 */ /* 0x000e640008001005 */
[----:B-1----:R-:W-:Y:S05]  /*2f20*/  @P0 BRA `(.L_x_55) ;  /* 0x0000000000080947 */ /* 0x002fea0003800000 */
[----:B------:R-:W1:Y:S02]  /*2f30*/  SYNCS.PHASECHK.TRANS64.TRYWAIT P0, [UR5+0x100], R3 ;  /* 0x00010003ff0075a7 */ /* 0x000e640008001105 */
[----:B-1----:R-:W-:Y:S05]  /*2f40*/  @!P0 BRA `(.L_x_56) ;  /* 0x0000003c00d48947 */ /* 0x002fea0003800000 */
.L_x_55:
[----:B------:R-:W-:-:S04]  /*2f50*/  UIADD3 UR4, UPT, UPT, UR6, 0x1, URZ ;  /* 0x0000000106047890 */ /* 0x000fc8000fffe0ff */
[----:B------:R-:W-:-:S04]  /*2f60*/  UISETP.NE.AND UP0, UPT, UR4, 0x2, UPT ;  /* 0x000000020400788c */ /* 0x000fc8000bf05270 */
[----:B------:R-:W-:Y:S02]  /*2f70*/  USEL UR7, URZ, 0x1, UP0 ;  /* 0x00000001ff077887 */ /* 0x000fe40008000000 */
[----:B------:R-:W-:-:S04]  /*2f80*/  USEL UR4, UR4, URZ, UP0 ;  /* 0x000000ff04047287 */ /* 0x000fc80008000000 */
[----:B------:R-:W-:Y:S01]  /*2f90*/  ULEA UR4, UR4, UR37, 0x3 ;  /* 0x0000002504047291 */ /* 0x000fe2000f8e18ff */
[----:B-1----:R-:W-:-:S04]  /*2fa0*/  LOP3.LUT R3, R12, UR7, RZ, 0x3c, !PT ;  /* 0x000000070c037c12 */ /* 0x002fc8000f8e3cff */
[----:B------:R-:W-:-:S04]  /*2fb0*/  SHF.L.U32 R0, R3, 0x1f, RZ ;  /* 0x0000001f03007819 */ /* 0x000fc800000006ff */
[----:B------:R-:W1:Y:S02]  /*2fc0*/  SYNCS.PHASECHK.TRANS64 P0, [UR4+0x100], R0 ;  /* 0x00010000ff0075a7 */ /* 0x000e640008001004 */
[----:B-1----:R-:W-:Y:S05]  /*2fd0*/  @P0 EXIT ;  /* 0x000000000000094d */ /* 0x002fea0003800000 */
[----:B------:R-:W-:Y:S02]  /*2fe0*/  SHF.L.U32 R3, R3, 0x1f, RZ ;  /* 0x0000001f03037819 */ /* 0x000fe400000006ff */
[----:B------:R-:W-:-:S07]  /*2ff0*/  MOV R0, UR4 ;  /* 0x0000000400007c02 */ /* 0x000fce0008000f00 */
.L_x_57:
[----:B-1----:R1:W2:Y:S02]  /*3000*/  SYNCS.PHASECHK.TRANS64.TRYWAIT P0, [R0+URZ+0x100], R3 ;  /* 0x00010003000075a7 */ /* 0x0022a400080011ff */
[----:B--2---:R-:W-:Y:S05]  /*3010*/  @!P0 NANOSLEEP.SYNCS 0x989680 ;  /* 0x009896800000895d */ /* 0x004fea0003900000 */
[----:B------:R-:W2:Y:S02]  /*3020*/  @!P0 SYNCS.PHASECHK.TRANS64 P0, [R0+URZ+0x100], R3 ;  /* 0x00010003000085a7 */ /* 0x000ea400080010ff */
[----:B--2---:R-:W-:Y:S05]  /*3030*/  @P0 EXIT ;  /* 0x000000000000094d */ /* 0x004fea0003800000 */
[----:B------:R-:W-:Y:S05]  /*3040*/  BRA `(.L_x_57) ;  /* 0xfffffffc00ec7947 */ /* 0x000fea000383ffff */
.L_x_50:
[----:B------:R-:W-:-:S09]  /*3050*/  UISETP.NE.AND UP1, UPT, UR8, URZ, UPT ;  /* 0x000000ff0800728c */ /* 0x000fd2000bf25270 */
[----:B------:R-:W-:Y:S05]  /*3060*/  BRA.U UP1, `(.L_x_58) ;  /* 0x0000000d01cc7547 */ /* 0x000fea000b800000 */
[----:B------:R-:W-:Y:S01]  /*3070*/  UMOV UR4, 0x40 ;  /* 0x0000004000047882 */ /* 0x000fe20000000000 */
[----:B------:R-:W-:Y:S01]  /*3080*/  NOP ;  /* 0x0000000000007918 */ /* 0x000fe20000000000 */
[----:B------:R-:W-:Y:S01]  /*3090*/  ULEA UR4, UR37, UR4, 0x18 ;  /* 0x0000000425047291 */ /* 0x000fe2000f8ec0ff */
[----:B------:R-:W-:Y:S02]  /*30a0*/  UMOV UR5, 0x400 ;  /* 0x0000040000057882 */ /* 0x000fe40000000000 */
[----:B------:R-:W-:-:S06]  /*30b0*/  ULEA UR37, UR37, UR5, 0x18 ;  /* 0x0000000525257291 */ /* 0x000fcc000f8ec0ff */
[----:B------:R-:W1:Y:S02]  /*30c0*/  LDS.U8 R0, [UR4+0x1c] ;  /* 0x00001c04ff007984 */ /* 0x000e640008000000 */
[----:B-1----:R-:W-:-:S13]  /*30d0*/  ISETP.NE.AND P0, PT, R0, RZ, PT ;  /* 0x000000ff0000720c */ /* 0x002fda0003f05270 */
[----:B------:R-:W-:Y:S05]  /*30e0*/  @P0 BRA `(.L_x_59) ;  /* 0x0000000000580947 */ /* 0x000fea0003800000 */
[----:B------:R-:W-:-:S13]  /*30f0*/  ELECT P0, URZ, PT ;  /* 0x0000000000ff782f */ /* 0x000fda0003800000 */
[----:B------:R-:W-:Y:S05]  /*3100*/  @!P0 BRA `(.L_x_60) ;  /* 0x0000000000608947 */ /* 0x000fea0003800000 */
[----:B------:R-:W-:Y:S01]  /*3110*/  UMOV UR5, 0x10 ;  /* 0x0000001000057882 */ /* 0x000fe20000000000 */
[----:B------:R-:W-:Y:S01]  /*3120*/  HFMA2 R0, -RZ, RZ, 0, 5.9604644775390625e-08 ;  /* 0x00000001ff007431 */ /* 0x000fe200000001ff */
[----:B------:R-:W-:-:S03]  /*3130*/  MOV R2, 0xffff ;  /* 0x0000ffff00027802 */ /* 0x000fc60000000f00 */
[----:B------:R-:W-:Y:S04]  /*3140*/  DEPBAR.LE SB1, 0x36 ;  /* 0x00009d800000791a */ /* 0x000fe80000000000 */
[----:B------:R-:W1:Y:S02]  /*3150*/  UTCATOMSWS.FIND_AND_SET.ALIGN UP0, UR5, UR5 ;  /* 0x00000005000575e3 */ /* 0x000e640008000800 */
[----:B-1----:R-:W-:Y:S01]  /*3160*/  MOV R3, UR5 ;  /* 0x0000000500037c02 */ /* 0x002fe20008000f00 */
[----:B------:R-:W-:Y:S06]  /*3170*/  BRA.U UP0, `(.L_x_61) ;  /* 0x0000000100187547 */ /* 0x000fec000b800000 */
.L_x_62:
[----:B------:R-:W-:Y:S05]  /*3180*/  NANOSLEEP 0x64 ;  /* 0x000000640000795d */ /* 0x000fea0003800000 */
[----:B------:R-:W-:-:S05]  /*3190*/  UMOV UR5, 0x10 ;  /* 0x0000001000057882 */ /* 0x000fca0000000000 */
[----:B------:R-:W-:Y:S04]  /*31a0*/  DEPBAR.LE SB1, 0x36 ;  /* 0x00009d800000791a */ /* 0x000fe80000000000 */
[----:B------:R-:W1:Y:S02]  /*31b0*/  UTCATOMSWS.FIND_AND_SET.ALIGN UP0, UR5, UR5 ;  /* 0x00000005000575e3 */ /* 0x000e640008000800 */
[----:B-1----:R-:W-:Y:S01]  /*31c0*/  MOV R3, UR5 ;  /* 0x0000000500037c02 */ /* 0x002fe20008000f00 */
[----:B------:R-:W-:Y:S05]  /*31d0*/  BRA.U !UP0, `(.L_x_62) ;  /* 0xfffffffd08e87547 */ /* 0x000fea000b83ffff */
.L_x_61:
[-C--:B------:R-:W-:Y:S02]  /*31e0*/  SHF.L.U32 R2, R2, R3.reuse, RZ ;  /* 0x0000000302027219 */ /* 0x080fe400000006ff */
[----:B------:R-:W-:Y:S01]  /*31f0*/  SHF.L.U32 R0, R0, R3, RZ ;  /* 0x0000000300007219 */ /* 0x000fe200000006ff */
[----:B------:R-:W-:Y:S02]  /*3200*/  IMAD.SHL.U32 R3, R3, 0x20, RZ ;  /* 0x0000002003037824 */ /* 0x000fe400078e00ff */
[----:B------:R1:W-:Y:S04]  /*3210*/  ATOMS.OR RZ, [UR4+0x14], R2 ;  /* 0x00001402ffff798c */ /* 0x0003e8000b000004 */
[----:B------:R1:W-:Y:S04]  /*3220*/  ATOMS.OR RZ, [UR4+0x18], R0 ;  /* 0x00001800ffff798c */ /* 0x0003e8000b000004 */
[----:B------:R1:W-:Y:S01]  /*3230*/  STS [UR37+0x1a0], R3 ;  /* 0x0001a003ff007988 */ /* 0x0003e20008000825 */
[----:B------:R-:W-:Y:S05]  /*3240*/  BRA `(.L_x_60) ;  /* 0x0000000000107947 */ /* 0x000fea0003800000 */
.L_x_59:
[----:B------:R-:W-:Y:S02]  /*3250*/  MOV R0, 0xffffffff ;  /* 0xffffffff00007802 */ /* 0x000fe40000000f00 */
[----:B------:R-:W-:-:S03]  /*3260*/  MOV R2, 0x3290 ;  /* 0x0000329000027802 */ /* 0x000fc60000000f00 */
[----:B------:R1:W-:Y:S04]  /*3270*/  STS [UR37+0x1a0], R0 ;  /* 0x0001a000ff007988 */ /* 0x0003e80008000825 */
[----:B-1-3-5:R-:W-:Y:S05]  /*3280*/  CALL.REL.NOINC `($__internal_1_$__cuda_sm10x_tcgen05_guardrail_trap_phase_invalid_during_alloc) ;  /* 0x0000004000507944 */ /* 0x02afea0003c00000 */
.L_x_60:
[----:B------:R-:W-:Y:S05]  /*3290*/  WARPSYNC.ALL ;  /* 0x0000000000007948 */ /* 0x000fea0003800000 */
[----:B------:R-:W2:Y:S01]  /*32a0*/  S2UR UR5, SR_CgaCtaId ;  /* 0x00000000000579c3 */ /* 0x000ea20000008800 */
[----:B------:R-:W-:Y:S01]  /*32b0*/  UMOV UR4, 0x400 ;  /* 0x0000040000047882 */ /* 0x000fe20000000000 */
[----:B------:R-:W-:-:S06]  /*32c0*/  NOP ;  /* 0x0000000000007918 */ /* 0x000fcc0000000000 */
[----:B------:R-:W-:Y:S06]  /*32d0*/  BAR.ARV 0x6, 0xa0 ;  /* 0x0182800000007b1d */ /* 0x000fec0000002000 */
[----:B------:R-:W4:Y:S01]  /*32e0*/  LDCU UR7, c[0x0][0x38c] ;  /* 0x00007180ff0777ac */ /* 0x000f220008000800 */
[----:B------:R-:W-:Y:S01]  /*32f0*/  IMAD.MOV.U32 R11, RZ, RZ, 0x1 ;  /* 0x00000001ff0b7424 */ /* 0x000fe200078e00ff */
[----:B------:R-:W-:Y:S01]  /*3300*/  CS2R R8, SRZ ;  /* 0x0000000000087805 */ /* 0x000fe2000001ff00 */
[----:B------:R-:W-:Y:S01]  /*3310*/  IMAD.MOV.U32 R10, RZ, RZ, RZ ;  /* 0x000000ffff0a7224 */ /* 0x000fe200078e00ff */
[----:B------:R-:W3:Y:S01]  /*3320*/  LDCU UR6, c[0x0][0x38c] ;  /* 0x00007180ff0677ac */ /* 0x000ee20008000800 */
[----:B------:R-:W-:Y:S01]  /*3330*/  UMOV UR15, URZ ;  /* 0x000000ff000f7c82 */ /* 0x000fe20008000000 */
[----:B------:R-:W-:Y:S01]  /*3340*/  UMOV UR14, URZ ;  /* 0x000000ff000e7c82 */ /* 0x000fe20008000000 */
[----:B--2---:R-:W-:Y:S01]  /*3350*/  ULEA UR5, UR5, UR4, 0x18 ;  /* 0x0000000405057291 */ /* 0x004fe2000f8ec0ff */
[----:B------:R-:W-:Y:S01]  /*3360*/  UMOV UR24, 0x0 ;  /* 0x0000000000187882 */ /* 0x000fe20000000000 */
[----:B------:R-:W-:-:S02]  /*3370*/  UMOV UR25, 0x4100010 ;  /* 0x0410001000197882 */ /* 0x000fc40000000000 */
[----:B------:R-:W-:Y:S02]  /*3380*/  UIADD3 UR10, UPT, UPT, UR5, 0x2400, URZ ;  /* 0x00002400050a7890 */ /* 0x000fe4000fffe0ff */
[----:B------:R-:W-:Y:S02]  /*3390*/  UIADD3 UR11, UPT, UPT, UR5, 0x1c400, URZ ;  /* 0x0001c400050b7890 */ /* 0x000fe4000fffe0ff */
[----:B----4-:R-:W-:Y:S01]  /*33a0*/  UIADD3 UR7, UPT, UPT, UR7, 0x7f, URZ ;  /* 0x0000007f07077890 */ /* 0x010fe2000fffe0ff */
[----:B-1----:R-:W1:Y:S01]  /*33b0*/  LDS R0, [UR5+0x1a0] ;  /* 0x0001a005ff007984 */ /* 0x002e620008000800 */
[----:B------:R-:W-:Y:S02]  /*33c0*/  USHF.R.U32.HI UR10, URZ, 0x4, UR10 ;  /* 0x00000004ff0a7899 */ /* 0x000fe4000801160a */
[----:B------:R-:W-:Y:S02]  /*33d0*/  USHF.R.S32.HI UR4, URZ, 0x1f, UR7 ;  /* 0x0000001fff047899 */ /* 0x000fe40008011407 */
[----:B------:R-:W-:-:S02]  /*33e0*/  USHF.R.U32.HI UR11, URZ, 0x4, UR11 ;  /* 0x00000004ff0b7899 */ /* 0x000fc4000801160b */
[----:B------:R-:W-:Y:S02]  /*33f0*/  ULEA.HI UR4, UR4, UR7, URZ, 0x7 ;  /* 0x0000000704047291 */ /* 0x000fe4000f8f38ff */
[----:B------:R-:W-:Y:S02]  /*3400*/  ULOP3.LUT UR10, UR10, 0x3fff, URZ, 0xc0, !UPT ;  /* 0x00003fff0a0a7892 */ /* 0x000fe4000f8ec0ff */
[----:B------:R-:W-:Y:S02]  /*3410*/  USHF.R.S32.HI UR4, URZ, 0x7, UR4 ;  /* 0x00000007ff047899 */ /* 0x000fe40008011404 */
[----:B------:R-:W-:Y:S02]  /*3420*/  ULOP3.LUT UR11, UR11, 0x3fff, URZ, 0xc0, !UPT ;  /* 0x00003fff0b0b7892 */ /* 0x000fe4000f8ec0ff */
[----:B------:R-:W-:Y:S01]  /*3430*/  UISETP.LT.AND UP0, UPT, UR4, 0x1, UPT ;  /* 0x000000010400788c */ /* 0x000fe2000bf01270 */
[----:B------:R-:W-:Y:S01]  /*3440*/  UMOV UR22, 0x0 ;  /* 0x0000000000167882 */ /* 0x000fe20000000000 */
[----:B------:R-:W-:-:S02]  /*3450*/  UMOV UR23, 0x4100010 ;  /* 0x0410001000177882 */ /* 0x000fc40000000000 */
[----:B------:R-:W-:Y:S02]  /*3460*/  USEL UR9, UR4, 0x1, !UP0 ;  /* 0x0000000104097887 */ /* 0x000fe4000c000000 */
[----:B------:R-:W-:Y:S02]  /*3470*/  ULOP3.LUT UR10, UR10, 0x10000, URZ, 0xfc, !UPT ;  /* 0x000100000a0a7892 */ /* 0x000fe4000f8efcff */
[----:B------:R-:W-:Y:S02]  /*3480*/  ULOP3.LUT UR11, UR11, 0x10000, URZ, 0xfc, !UPT ;  /* 0x000100000b0b7892 */ /* 0x000fe4000f8efcff */
[----:B------:R-:W-:Y:S02]  /*3490*/  UIADD3 UR9, UPT, UPT, -UR9, URZ, URZ ;  /* 0x000000ff09097290 */ /* 0x000fe4000fffe1ff */
[----:B---3--:R-:W-:Y:S01]  /*34a0*/  UISETP.GE.AND UP3, UPT, UR6, 0x1, UPT ;  /* 0x000000010600788c */ /* 0x008fe2000bf66270 */
[----:B------:R-:W-:Y:S01]  /*34b0*/  UMOV UR20, 0x0 ;  /* 0x0000000000147882 */ /* 0x000fe20000000000 */
[----:B------:R-:W-:Y:S01]  /*34c0*/  UMOV UR21, 0x4100010 ;  /* 0x0410001000157882 */ /* 0x000fe20000000000 */
[----:B------:R-:W-:Y:S01]  /*34d0*/  UMOV UR18, 0x0 ;  /* 0x0000000000127882 */ /* 0x000fe20000000000 */
[----:B------:R-:W-:Y:S01]  /*34e0*/  UMOV UR19, 0x4100010 ;  /* 0x0410001000137882 */ /* 0x000fe20000000000 */
[----:B-1----:R-:W-:-:S15]  /*34f0*/  R2UR UR16, R0 ;  /* 0x00000000001072ca */ /* 0x002fde00000e0000 */
.L_x_69:
[----:B------:R-:W-:Y:S02]  /*3500*/  LEA R0, R10, UR5, 0x3 ;  /* 0x000000050a007c11 */ /* 0x000fe4000f8e18ff */
[----:B------:R-:W-:Y:S02]  /*3510*/  SHF.L.U32 R5, R9, 0x1f, RZ ;  /* 0x0000001f09057819 */ /* 0x000fe400000006ff */
[----:B------:R-:W-:Y:S01]  /*3520*/  PLOP3.LUT P0, PT, PT, PT, UP3, 0x80, 0x8 ;  /* 0x000000000008781c */ /* 0x000fe20003f0f038 */
[----:B------:R-:W-:Y:S01]  /*3530*/  VIADD R3, R0, 0x100 ;  /* 0x0000010000037836 */ /* 0x000fe20000000000 */
[----:B-1----:R-:W1:Y:S02]  /*3540*/  SYNCS.PHASECHK.TRANS64.TRYWAIT P1, [R0+URZ+0xf0], R5 ;  /* 0x0000f005000075a7 */ /* 0x002e6400080211ff */
[----:B-1-3--:R-:W-:Y:S09]  /*3550*/  @!P1 BRA `(.L_x_63) ;  /* 0x0000003800689947 */ /* 0x00aff20003800000 */
.L_x_138:
[----:B------:R-:W-:Y:S01]  /*3560*/  LEA R4, R10, UR5, 0x4 ;  /* 0x000000050a047c11 */ /* 0x000fe2000f8e20ff */
[----:B------:R-:W-:Y:S01]  /*3570*/  @UP3 ULEA UR6, UR14, UR5, 0x3 ;  /* 0x000000050e063291 */ /* 0x000fe2000f8e18ff */
[----:B------:R-:W-:Y:S01]  /*3580*/  PLOP3.LUT P2, PT, PT, PT, PT, 0x80, 0x8 ;  /* 0x000000000008781c */ /* 0x000fe20003f4f070 */
[----:B------:R-:W-:Y:S01]  /*3590*/  ULEA UR7, UR15, UR5, 0x3 ;  /* 0x000000050f077291 */ /* 0x000fe2000f8e18ff */
[----:B------:R-:W-:Y:S02]  /*35a0*/  PRMT R3, RZ, 0x654, R3 ;  /* 0x00000654ff037816 */ /* 0x000fe40000000003 */
[----:B-1----:R-:W1:Y:S01]  /*35b0*/  LDS.128 R4, [R4+0x180] ;  /* 0x0001800004047984 */ /* 0x002e620000000c00 */
[----:B------:R-:W-:Y:S02]  /*35c0*/  @P0 SHF.L.U32 R2, R8, 0x1f, RZ ;  /* 0x0000001f08020819 */ /* 0x000fe400000006ff */
[----:B------:R-:W-:Y:S01]  /*35d0*/  SHF.L.U32 R0, R11, 0x1f, RZ ;  /* 0x0000001f0b007819 */ /* 0x000fe200000006ff */
[----:B------:R-:W-:Y:S01]  /*35e0*/  @!PT LDS RZ, [RZ] ;  /* 0x00000000fffff984 */ /* 0x000fe20000000800 */
[----:B------:R-:W-:Y:S01]  /*35f0*/  @!PT LDS RZ, [RZ] ;  /* 0x00000000fffff984 */ /* 0x000fe20000000800 */
[----:B------:R-:W-:Y:S01]  /*3600*/  @!PT LDS RZ, [RZ] ;  /* 0x00000000fffff984 */ /* 0x000fe20000000800 */
[----:B------:R-:W-:Y:S01]  /*3610*/  @!PT LDS RZ, [RZ] ;  /* 0x00000000fffff984 */ /* 0x000fe20000000800 */
[----:B------:R2:W-:Y:S06]  /*3620*/  MEMBAR.ALL.CTA ;  /* 0x0000000000007992 */ /* 0x0005ec0000008000 */
[----:B--2---:R-:W2:Y:S02]  /*3630*/  FENCE.VIEW.ASYNC.S ;  /* 0x00000000000073c6 */ /* 0x004ea40000000000 */
[----:B--2---:R2:W-:Y:S01]  /*3640*/  SYNCS.ARRIVE.TRANS64.RED.A1T0 RZ, [R3+URZ], RZ ;  /* 0x000000ff03ff79a7 */ /* 0x0045e200081004ff */
[----:B------:R2:W3:Y:S01]  /*3650*/  @P0 SYNCS.PHASECHK.TRANS64.TRYWAIT P2, [UR6], R2 ;  /* 0x00000002ff0005a7 */ /* 0x0004e20008041106 */
[----:B------:R-:W-:Y:S01]  /*3660*/  ULEA.HI UR6, UR15, UR15, URZ, 0x1 ;  /* 0x0000000f0f067291 */ /* 0x000fe2000f8f08ff */
[----:B-1----:R-:W-:-:S03]  /*3670*/  LOP3.LUT P1, RZ, R6, 0x1, RZ, 0xc0, !PT ;  /* 0x0000000106ff7812 */ /* 0x002fc6000782c0ff */
[----:B------:R-:W-:Y:S02]  /*3680*/  USHF.L.U32 UR8, UR6, 0x5, URZ ;  /* 0x0000000506087899 */ /* 0x000fe400080006ff */
[----:B------:R-:W-:Y:S02]  /*3690*/  ULOP3.LUT UR6, UR6, 0xffe, URZ, 0xc0, !UPT ;  /* 0x00000ffe06067892 */ /* 0x000fe4000f8ec0ff */
[----:B------:R-:W-:Y:S02]  /*36a0*/  ULOP3.LUT UR8, UR8, 0xffffffc0, URZ, 0xc0, !UPT ;  /* 0xffffffc008087892 */ /* 0x000fe4000f8ec0ff */
[----:B------:R-:W-:Y:S02]  /*36b0*/  UIADD3 UR6, UPT, UPT, -UR6, UR15, URZ ;  /* 0x0000000f06067290 */ /* 0x000fe4000fffe1ff */
[----:B------:R-:W-:Y:S01]  /*36c0*/  UIADD3 UR8, UPT, UPT, UR16, UR8, URZ ;  /* 0x0000000810087290 */ /* 0x000fe2000fffe0ff */
[----:B------:R-:W1:Y:S03]  /*36d0*/  SYNCS.PHASECHK.TRANS64.TRYWAIT P0, [UR7+0x130], R0 ;  /* 0x00013000ff0075a7 */ /* 0x000e660008001107 */
[----:B------:R-:W-:Y:S01]  /*36e0*/  ULEA UR8, UR6, UR8, 0x14 ;  /* 0x0000000806087291 */ /* 0x000fe2000f8ea0ff */
[----:B-123--:R-:W-:Y:S11]  /*36f0*/  @!P0 BRA `(.L_x_64) ;  /* 0x0000003800148947 */ /* 0x00eff60003800000 */
.L_x_140:
[----:B------:R-:W-:Y:S01]  /*3700*/  IADD3 R10, PT, PT, R10, 0x1, RZ ;  /* 0x000000010a0a7810 */ /* 0x000fe20007ffe0ff */
[----:B------:R-:W-:Y:S06]  /*3710*/  BRA.U !UP3, `(.L_x_65) ;  /* 0x000000010bc07547 */ /* 0x000fec000b800000 */
[----:B------:R-:W-:Y:S01]  /*3720*/  UPLOP3.LUT UP4, UPT, UPT, UPT, UPT, 0x40, 0x4 ;  /* 0x000000000004789c */ /* 0x000fe20003f8e870 */
[----:B------:R-:W-:Y:S01]  /*3730*/  UMOV UR13, UR9 ;  /* 0x00000009000d7c82 */ /* 0x000fe20008000000 */
[----:B------:R-:W-:Y:S01]  /*3740*/  UMOV UR12, UR4 ;  /* 0x00000004000c7c82 */ /* 0x000fe20008000000 */
[----:B------:R-:W-:-:S08]  /*3750*/  UMOV UR17, UR14 ;  /* 0x0000000e00117c82 */ /* 0x000fd00008000000 */
.L_x_68:
[----:B------:R-:W-:Y:S02]  /*3760*/  UIADD3 UR13, UPT, UPT, UR13, 0x1, URZ ;  /* 0x000000010d0d7890 */ /* 0x000fe4000fffe0ff */
[----:B--2---:R-:W-:Y:S02]  /*3770*/  ULEA UR6, UR17, UR5, 0x3 ;  /* 0x0000000511067291 */ /* 0x004fe4000f8e18ff */
[----:B------:R-:W-:Y:S01]  /*3780*/  UISETP.NE.AND UP0, UPT, UR13, URZ, UPT ;  /* 0x000000ff0d00728c */ /* 0x000fe2000bf05270 */
[----:B---3--:R-:W-:Y:S10]  /*3790*/  @P2 BRA `(.L_x_66) ;  /* 0x00000000000c2947 */ /* 0x008ff40003800000 */
[----:B-1----:R-:W-:Y:S04]  /*37a0*/  SHF.L.U32 R3, R8, 0x1f, RZ ;  /* 0x0000001f08037819 */ /* 0x002fe800000006ff */
[----:B------:R-:W1:Y:S02]  /*37b0*/  SYNCS.PHASECHK.TRANS64.TRYWAIT P0, [UR6], R3 ;  /* 0x00000003ff0075a7 */ /* 0x000e640008001106 */
[----:B-1----:R-:W-:Y:S05]  /*37c0*/  @!P0 BRA `(.L_x_67) ;  /* 0x0000003400f88947 */ /* 0x002fea0003800000 */
.L_x_66:
[----:B------:R-:W-:Y:S01]  /*37d0*/  UISETP.NE.AND UP1, UPT, UR12, 0x1, UPT ;  /* 0x000000010c00788c */ /* 0x000fe2000bf25270 */
[----:B------:R-:W-:Y:S01]  /*37e0*/  PLOP3.LUT P2, PT, PT, PT, PT, 0x80, 0x8 ;  /* 0x000000000008781c */ /* 0x000fe20003f4f070 */
[----:B------:R-:W-:Y:S02]  /*37f0*/  UIADD3 UR14, UPT, UPT, UR17, 0x1, URZ ;  /* 0x00000001110e7890 */ /* 0x000fe4000fffe0ff */
[----:B------:R-:W-:Y:S02]  /*3800*/  ULEA UR28, UR17, UR11, 0x9 ;  /* 0x0000000b111c7291 */ /* 0x000fe4000f8e48ff */
[----:B------:R-:W-:Y:S01]  /*3810*/  UISETP.NE.AND UP2, UPT, UR14, 0xd, UPT ;  /* 0x0000000d0e00788c */ /* 0x000fe2000bf45270 */
[----:B------:R-:W-:Y:S01]  /*3820*/  PLOP3.LUT P0, PT, PT, PT, UP1, 0x80, 0x8 ;  /* 0x000000000008781c */ /* 0x000fe20003f0f018 */
[----:B------:R-:W-:Y:S02]  /*3830*/  UIADD3 UR40, UPT, UPT, UR28, 0x2, URZ ;  /* 0x000000021c287890 */ /* 0x000fe4000fffe0ff */
[----:B------:R-:W-:Y:S02]  /*3840*/  USEL UR27, URZ, 0x1, UP2 ;  /* 0x00000001ff1b7887 */ /* 0x000fe40009000000 */
[----:B------:R-:W-:Y:S02]  /*3850*/  USEL UR14, UR14, URZ, UP2 ;  /* 0x000000ff0e0e7287 */ /* 0x000fe40009000000 */
[----:B------:R-:W-:Y:S02]  /*3860*/  UIADD3 UR36, UPT, UPT, UR28, 0x4, URZ ;  /* 0x000000041c247890 */ /* 0x000fe4000fffe0ff */
[----:B------:R-:W-:Y:S01]  /*3870*/  @UP1 ULEA UR26, UR14, UR5, 0x3 ;  /* 0x000000050e1a1291 */ /* 0x000fe2000f8e18ff */
[----:B------:R-:W-:Y:S01]  /*3880*/  LOP3.LUT R8, R8, UR27, RZ, 0x3c, !PT ;  /* 0x0000001b08087c12 */ /* 0x000fe2000f8e3cff */
[----:B------:R-:W-:Y:S02]  /*3890*/  UIADD3 UR32, UPT, UPT, UR28, 0x6, URZ ;  /* 0x000000061c207890 */ /* 0x000fe4000fffe0ff */
[----:B------:R-:W-:Y:S01]  /*38a0*/  UIADD3 UR6, UPT, UPT, UR6, 0x68, URZ ;  /* 0x0000006806067890 */ /* 0x000fe2000fffe0ff */
[----:B-1----:R-:W-:Y:S01]  /*38b0*/  @P0 SHF.L.U32 R0, R8, 0x1f, RZ ;  /* 0x0000001f08000819 */ /* 0x002fe200000006ff */
[----:B------:R-:W-:Y:S01]  /*38c0*/  UIADD3 UR12, UPT, UPT, UR12, -0x1, URZ ;  /* 0xffffffff0c0c7890 */ /* 0x000fe2000fffe0ff */
[----:B------:R-:W-:Y:S02]  /*38d0*/  UMOV UR29, 0x40004040 ;  /* 0x40004040001d7882 */ /* 0x000fe40000000000 */
[----:B------:R2:W3:Y:S01]  /*38e0*/  @P0 SYNCS.PHASECHK.TRANS64.TRYWAIT P2, [UR26], R0 ;  /* 0x00000000ff0005a7 */ /* 0x0004e2000804111a */
[----:B------:R-:W-:Y:S01]  /*38f0*/  ULEA UR26, UR17, UR10, 0x9 ;  /* 0x0000000a111a7291 */ /* 0x000fe2000f8e48ff */
[----:B------:R-:W-:Y:S01]  /*3900*/  UMOV UR27, 0x40004040 ;  /* 0x40004040001b7882 */ /* 0x000fe20000000000 */
[----:B------:R-:W-:Y:S02]  /*3910*/  UMOV UR41, 0x40004040 ;  /* 0x4000404000297882 */ /* 0x000fe40000000000 */
[----:B------:R-:W-:Y:S02]  /*3920*/  UIADD3 UR38, UPT, UPT, UR26, 0x2, URZ ;  /* 0x000000021a267890 */ /* 0x000fe4000fffe0ff */
[----:B------:R-:W-:Y:S02]  /*3930*/  UIADD3 UR34, UPT, UPT, UR26, 0x4, URZ ;  /* 0x000000041a227890 */ /* 0x000fe4000fffe0ff */
[----:B------:R-:W-:Y:S01]  /*3940*/  UIADD3 UR30, UPT, UPT, UR26, 0x6, URZ ;  /* 0x000000061a1e7890 */ /* 0x000fe2000fffe0ff */
[----:B------:R2:W-:Y:S01]  /*3950*/  UTCQMMA gdesc[UR26], gdesc[UR28], tmem[UR8], tmem[UR24], idesc[UR25], UP4 ;  /* 0x00ff181c1a0075ea */ /* 0x0005e2000a000308 */
[----:B------:R-:W-:Y:S01]  /*3960*/  UPLOP3.LUT UP4, UPT, UPT, UPT, UPT, 0x80, 0x8 ;  /* 0x000000000008789c */ /* 0x000fe20003f8f070 */
[----:B------:R-:W-:Y:S01]  /*3970*/  UMOV UR39, 0x40004040 ;  /* 0x4000404000277882 */ /* 0x000fe20000000000 */
[----:B------:R-:W-:Y:S01]  /*3980*/  UMOV UR37, 0x40004040 ;  /* 0x4000404000257882 */ /* 0x000fe20000000000 */
[----:B------:R2:W-:Y:S01]  /*3990*/  UTCQMMA gdesc[UR38], gdesc[UR40], tmem[UR8], tmem[UR22], idesc[UR23], UPT ;  /* 0x00ff1628260075ea */ /* 0x0005e2000b800308 */
[----:B------:R-:W-:Y:S01]  /*39a0*/  UMOV UR35, 0x40004040 ;  /* 0x4000404000237882 */ /* 0x000fe20000000000 */
[----:B------:R-:W-:Y:S01]  /*39b0*/  UMOV UR33, 0x40004040 ;  /* 0x4000404000217882 */ /* 0x000fe20000000000 */
[----:B------:R-:W-:Y:S01]  /*39c0*/  UMOV UR31, 0x40004040 ;  /* 0x40004040001f7882 */ /* 0x000fe20000000000 */
[----:B------:R2:W-:Y:S01]  /*39d0*/  UTCQMMA gdesc[UR34], gdesc[UR36], tmem[UR8], tmem[UR20], idesc[UR21], UPT ;  /* 0x00ff1424220075ea */ /* 0x0005e2000b800308 */
[----:B------:R2:W-:Y:S01]  /*39e0*/  UTCQMMA gdesc[UR30], gdesc[UR32], tmem[UR8], tmem[UR18], idesc[UR19], UPT ;  /* 0x00ff12201e0075ea */ /* 0x0005e2000b800308 */
[----:B------:R2:W-:Y:S01]  /*39f0*/  UTCBAR [UR6], URZ ;  /* 0x000000ff060073e9 */ /* 0x0005e200080000ff */
[----:B------:R-:W-:Y:S01]  /*3a00*/  UMOV UR17, UR14 ;  /* 0x0000000e00117c82 */ /* 0x000fe20008000000 */
[----:B------:R-:W-:Y:S05]  /*3a10*/  BRA.U UP0, `(.L_x_68) ;  /* 0xfffffffd00507547 */ /* 0x000fea000b83ffff */
.L_x_65:
[----:B------:R-:W-:Y:S01]  /*3a20*/  UIADD3 UR15, UPT, UPT, UR15, 0x1, URZ ;  /* 0x000000010f0f7890 */ /* 0x000fe2000fffe0ff */
[C---:B------:R-:W-:Y:S01]  /*3a30*/  ISETP.NE.AND P0, PT, R10.reuse, 0x2, PT ;  /* 0x000000020a00780c */ /* 0x040fe20003f05270 */
[----:B------:R-:W-:Y:S02]  /*3a40*/  UIADD3 UR7, UPT, UPT, UR7, 0x110, URZ ;  /* 0x0000011007077890 */ /* 0x000fe4000fffe0ff */
[----:B------:R-:W-:Y:S01]  /*3a50*/  UISETP.NE.AND UP0, UPT, UR15, 0x4, UPT ;  /* 0x000000040f00788c */ /* 0x000fe2000bf05270 */
[----:B-12---:R-:W-:Y:S02]  /*3a60*/  SEL R0, RZ, 0x1, P0 ;  /* 0x00000001ff007807 */ /* 0x006fe40000000000 */
[----:B------:R-:W-:Y:S01]  /*3a70*/  SEL R10, R10, RZ, P0 ;  /* 0x000000ff0a0a7207 */ /* 0x000fe20000000000 */
[----:B------:R-:W-:Y:S01]  /*3a80*/  USEL UR6, URZ, 0x1, UP0 ;  /* 0x00000001ff067887 */ /* 0x000fe20008000000 */
[----:B------:R-:W-:Y:S01]  /*3a90*/  LOP3.LUT R9, R9, R0, RZ, 0x3c, !PT ;  /* 0x0000000009097212 */ /* 0x000fe200078e3cff */
[----:B------:R-:W-:Y:S01]  /*3aa0*/  USEL UR15, UR15, URZ, UP0 ;  /* 0x000000ff0f0f7287 */ /* 0x000fe20008000000 */
[----:B------:R1:W-:Y:S03]  /*3ab0*/  UTCBAR [UR7], URZ ;  /* 0x000000ff070073e9 */ /* 0x0003e600080000ff */
[----:B------:R-:W-:Y:S01]  /*3ac0*/  LOP3.LUT R11, R11, UR6, RZ, 0x3c, !PT ;  /* 0x000000060b0b7c12 */ /* 0x000fe2000f8e3cff */
[----:B------:R-:W-:Y:S07]  /*3ad0*/  @P1 BRA `(.L_x_69) ;  /* 0xfffffff800881947 */ /* 0x000fee000383ffff */
[----:B------:R-:W2:Y:S01]  /*3ae0*/  S2UR UR4, SR_CgaCtaId ;  /* 0x00000000000479c3 */ /* 0x000ea20000008800 */
[----:B------:R-:W-:Y:S01]  /*3af0*/  ELECT P0, URZ, PT ;  /* 0x0000000000ff782f */ /* 0x000fe20003800000 */
[----:B------:R-:W-:Y:S01]  /*3b00*/  IMAD.MOV.U32 R0, RZ, RZ, 0x1 ;  /* 0x00000001ff007424 */ /* 0x000fe200078e00ff */
[----:B------:R-:W-:Y:S01]  /*3b10*/  UIADD3 UR5, UPT, UPT, UR5, 0x130, URZ ;  /* 0x0000013005057890 */ /* 0x000fe2000fffe0ff */
[----:B------:R-:W-:Y:S01]  /*3b20*/  SHF.L.U32 R3, R11, 0x1f, RZ ;  /* 0x0000001f0b037819 */ /* 0x000fe200000006ff */
[----:B------:R-:W-:-:S03]  /*3b30*/  UMOV UR6, 0x40 ;  /* 0x0000004000067882 */ /* 0x000fc60000000000 */
[----:B------:R-:W-:Y:S01]  /*3b40*/  UVIRTCOUNT.DEALLOC.SMPOOL 0x80 ;  /* 0x000000800000784c */ /* 0x000fe20000000000 */
[----:B--2---:R-:W-:Y:S02]  /*3b50*/  ULEA UR4, UR4, UR6, 0x18 ;  /* 0x0000000604047291 */ /* 0x004fe4000f8ec0ff */
[----:B------:R-:W-:-:S07]  /*3b60*/  ULEA UR6, UR15, UR5, 0x3 ;  /* 0x000000050f067291 */ /* 0x000fce000f8e18ff */
[----:B------:R2:W-:Y:S02]  /*3b70*/  @P0 STS.U8 [UR4+0x1c], R0 ;  /* 0x00001c00ff000988 */ /* 0x0005e40008000004 */
[----:B------:R-:W4:Y:S02]  /*3b80*/  SYNCS.PHASECHK.TRANS64.TRYWAIT P0, [UR6], R3 ;  /* 0x00000003ff0075a7 */ /* 0x000f240008001106 */
[----:B--2-4-:R-:W-:Y:S05]  /*3b90*/  @!P0 BRA `(.L_x_70) ;  /* 0x00000034001c8947 */ /* 0x014fea0003800000 */
.L_x_143:
[----:B-1----:R-:W-:-:S04]  /*3ba0*/  UIADD3 UR7, UPT, UPT, UR15, 0x1, URZ ;  /* 0x000000010f077890 */ /* 0x002fc8000fffe0ff */
[----:B------:R-:W-:-:S04]  /*3bb0*/  UISETP.NE.AND UP0, UPT, UR7, 0x4, UPT ;  /* 0x000000040700788c */ /* 0x000fc8000bf05270 */
[----:B------:R-:W-:Y:S02]  /*3bc0*/  USEL UR8, URZ, 0x1, UP0 ;  /* 0x00000001ff087887 */ /* 0x000fe40008000000 */
[----:B------:R-:W-:-:S04]  /*3bd0*/  USEL UR7, UR7, URZ, UP0 ;  /* 0x000000ff07077287 */ /* 0x000fc80008000000 */
[----:B------:R-:W-:Y:S01]  /*3be0*/  ULEA UR6, UR7, UR5, 0x3 ;  /* 0x0000000507067291 */ /* 0x000fe2000f8e18ff */
[----:B------:R-:W-:-:S04]  /*3bf0*/  LOP3.LUT R2, R11, UR8, RZ, 0x3c, !PT ;  /* 0x000000080b027c12 */ /* 0x000fc8000f8e3cff */
[----:B--2---:R-:W-:-:S04]  /*3c00*/  SHF.L.U32 R3, R2, 0x1f, RZ ;  /* 0x0000001f02037819 */ /* 0x004fc800000006ff */
[----:B------:R-:W1:Y:S02]  /*3c10*/  SYNCS.PHASECHK.TRANS64.TRYWAIT P0, [UR6], R3 ;  /* 0x00000003ff0075a7 */ /* 0x000e640008001106 */
[----:B-1----:R-:W-:Y:S05]  /*3c20*/  @!P0 BRA `(.L_x_71) ;  /* 0x0000003400108947 */ /* 0x002fea0003800000 */
.L_x_145:
        /* <DEDUP_REMOVED lines=9> */
.L_x_147:
[----:B------:R-:W-:-:S04]  /*3cc0*/  UIADD3 UR7, UPT, UPT, UR7, 0x1, URZ ;  /* 0x0000000107077890 */ /* 0x000fc8000fffe0ff */
[----:B------:R-:W-:-:S04]  /*3cd0*/  UISETP.NE.AND UP0, UPT, UR7, 0x4, UPT ;  /* 0x000000040700788c */ /* 0x000fc8000bf05270 */
[----:B------:R-:W-:Y:S02]  /*3ce0*/  USEL UR6, URZ, 0x1, UP0 ;  /* 0x00000001ff067887 */ /* 0x000fe40008000000 */
[----:B------:R-:W-:-:S04]  /*3cf0*/  USEL UR7, UR7, URZ, UP0 ;  /* 0x000000ff07077287 */ /* 0x000fc80008000000 */
[----:B------:R-:W-:Y:S01]  /*3d00*/  ULEA UR7, UR7, UR5, 0x3 ;  /* 0x0000000507077291 */ /* 0x000fe2000f8e18ff */
[----:B-1----:R-:W-:-:S04]  /*3d10*/  LOP3.LUT R3, R2, UR6, RZ, 0x3c, !PT ;  /* 0x0000000602037c12 */ /* 0x002fc8000f8e3cff */
[----:B------:R-:W-:-:S04]  /*3d20*/  SHF.L.U32 R3, R3, 0x1f, RZ ;  /* 0x0000001f03037819 */ /* 0x000fc800000006ff */
[----:B------:R-:W1:Y:S02]  /*3d30*/  SYNCS.PHASECHK.TRANS64.TRYWAIT P0, [UR7], R3 ;  /* 0x00000003ff0075a7 */ /* 0x000e640008001107 */
[----:B-1----:R-:W-:Y:S05]  /*3d40*/  @!P0 BRA `(.L_x_73) ;  /* 0x0000003000f88947 */ /* 0x002fea0003800000 */
.L_x_149:
[----:B------:R-:W-:Y:S01]  /*3d50*/  NOP ;  /* 0x0000000000007918 */ /* 0x000fe20000000000 */
[----:B-1----:R-:W1:Y:S01]  /*3d60*/  LDS R0, [UR4+0x14] ;  /* 0x00001404ff007984 */ /* 0x002e620008000800 */
[----:B------:R-:W-:Y:S01]  /*3d70*/  ULOP3.LUT UR6, UR16, 0xffff, URZ, 0xc0, !UPT ;  /* 0x0000ffff10067892 */ /* 0x000fe2000f8ec0ff */
[----:B------:R-:W-:Y:S01]  /*3d80*/  UMOV UR8, 0xffff ;  /* 0x0000ffff00087882 */ /* 0x000fe20000000000 */
[----:B------:R-:W-:Y:S02]  /*3d90*/  UMOV UR5, 0x1 ;  /* 0x0000000100057882 */ /* 0x000fe40000000000 */
[----:B------:R-:W-:-:S04]  /*3da0*/  USHF.R.U32.HI UR6, URZ, 0x5, UR6 ;  /* 0x00000005ff067899 */ /* 0x000fc80008011606 */
[----:B------:R-:W-:Y:S02]  /*3db0*/  USHF.L.U32 UR8, UR8, UR6, URZ ;  /* 0x0000000608087299 */ /* 0x000fe400080006ff */
[----:B------:R-:W-:-:S04]  /*3dc0*/  USHF.L.U32 UR5, UR5, UR6, URZ ;  /* 0x0000000605057299 */ /* 0x000fc800080006ff */
[----:B-1----:R-:W-:-:S04]  /*3dd0*/  LOP3.LUT R0, R0, UR8, RZ, 0xc0, !PT ;  /* 0x0000000800007c12 */ /* 0x002fc8000f8ec0ff */
[----:B------:R-:W-:-:S13]  /*3de0*/  ISETP.NE.AND P0, PT, R0, UR8, PT ;  /* 0x0000000800007c0c */ /* 0x000fda000bf05270 */
[----:B------:R-:W-:Y:S05]  /*3df0*/  @P0 BRA `(.L_x_74) ;  /* 0x0000000000580947 */ /* 0x000fea0003800000 */
[----:B------:R-:W1:Y:S02]  /*3e00*/  LDS R0, [UR4+0x18] ;  /* 0x00001804ff007984 */ /* 0x000e640008000800 */
[----:B-1----:R-:W-:-:S04]  /*3e10*/  LOP3.LUT R0, R0, UR5, RZ, 0xc0, !PT ;  /* 0x0000000500007c12 */ /* 0x002fc8000f8ec0ff */
[----:B------:R-:W-:-:S13]  /*3e20*/  ISETP.NE.AND P0, PT, R0, UR5, PT ;  /* 0x0000000500007c0c */ /* 0x000fda000bf05270 */
[----:B------:R-:W-:Y:S05]  /*3e30*/  @P0 BRA `(.L_x_75) ;  /* 0x00000000003c0947 */ /* 0x000fea0003800000 */
[----:B------:R-:W1:Y:S01]  /*3e40*/  S2R R2, SR_LANEID ;  /* 0x0000000000027919 */ /* 0x000e620000000000 */
[----:B------:R-:W-:Y:S01]  /*3e50*/  ULOP3.LUT UR8, URZ, UR8, URZ, 0x33, !UPT ;  /* 0x00000008ff087292 */ /* 0x000fe2000f8e33ff */
[----:B------:R-:W-:Y:S01]  /*3e60*/  LOP3.LUT R4, RZ, UR5, RZ, 0x33, !PT ;  /* 0x00000005ff047c12 */ /* 0x000fe2000f8e33ff */
[----:B------:R-:W-:Y:S02]  /*3e70*/  VOTEU.ANY UR7, UPT, PT ;  /* 0x0000000000077886 */ /* 0x000fe400038e0100 */
[----:B------:R-:W-:Y:S01]  /*3e80*/  UFLO.U32 UR7, UR7 ;  /* 0x00000007000772bd */ /* 0x000fe200080e0000 */
[----:B------:R-:W2:Y:S01]  /*3e90*/  REDUX UR5, R4 ;  /* 0x00000000040573c4 */ /* 0x000ea20000000000 */
[----:B------:R-:W-:-:S06]  /*3ea0*/  IMAD.U32 R0, RZ, RZ, UR8 ;  /* 0x00000008ff007e24 */ /* 0x000fcc000f8e00ff */
[----:B------:R4:W-:Y:S01]  /*3eb0*/  UTCATOMSWS.AND URZ, UR8 ;  /* 0x0000000800ff79e3 */ /* 0x0009e20008000000 */
[----:B------:R-:W3:Y:S01]  /*3ec0*/  REDUX UR6, R0 ;  /* 0x00000000000673c4 */ /* 0x000ee20000000000 */
[----:B-1----:R-:W-:Y:S01]  /*3ed0*/  ISETP.EQ.U32.AND P0, PT, R2, UR7, PT ;  /* 0x0000000702007c0c */ /* 0x002fe2000bf02070 */
[----:B--2---:R-:W-:Y:S01]  /*3ee0*/  IMAD.U32 R2, RZ, RZ, UR5 ;  /* 0x00000005ff027e24 */ /* 0x004fe2000f8e00ff */
[----:B---3--:R-:W-:-:S11]  /*3ef0*/  MOV R3, UR6 ;  /* 0x0000000600037c02 */ /* 0x008fd60008000f00 */
[----:B------:R4:W-:Y:S04]  /*3f00*/  @P0 ATOMS.AND RZ, [UR4+0x14], R3 ;  /* 0x00001403ffff098c */ /* 0x0009e8000a800004 */
[----:B------:R4:W-:Y:S01]  /*3f10*/  @P0 ATOMS.AND RZ, [UR4+0x18], R2 ;  /* 0x00001802ffff098c */ /* 0x0009e2000a800004 */
[----:B------:R-:W-:Y:S05]  /*3f20*/  BRA `(.L_x_76) ;  /* 0x0000000000147947 */ /* 0x000fea0003800000 */
.L_x_75:
[----:B------:R-:W-:Y:S02]  /*3f30*/  MOV R2, 0x3f50 ;  /* 0x00003f5000027802 */ /* 0x000fe40000000f00 */
[----:B---3-5:R-:W-:Y:S05]  /*3f40*/  CALL.REL.NOINC `($__internal_0_$__cuda_sm10x_tcgen05_guardrail_trap_col_being_dealloced_not_returned_by_alloc) ;  /* 0x0000003400147944 */ /* 0x028fea0003c00000 */
[----:B------:R-:W-:Y:S05]  /*3f50*/  BRA `(.L_x_76) ;  /* 0x0000000000087947 */ /* 0x000fea0003800000 */
.L_x_74:
[----:B------:R-:W-:Y:S02]  /*3f60*/  MOV R2, 0x3f80 ;  /* 0x00003f8000027802 */ /* 0x000fe40000000f00 */
[----:B---3-5:R-:W-:Y:S05]  /*3f70*/  CALL.REL.NOINC `($__internal_2_$__cuda_sm10x_tcgen05_guardrail_trap_unallocated_columns_being_dealloced) ;  /* 0x0000003400207944 */ /* 0x028fea0003c00000 */
.L_x_76:
[----:B------:R-:W-:Y:S01]  /*3f80*/  NOP ;  /* 0x0000000000007918 */ /* 0x000fe20000000000 */
[----:B----4-:R-:W-:Y:S05]  /*3f90*/  EXIT ;  /* 0x000000000000794d */ /* 0x010fea0003800000 */
.L_x_58:
[----:B------:R-:W-:-:S09]  /*3fa0*/  UISETP.NE.OR UP2, UPT, UR8, 0x3, !UP2 ;  /* 0x000000030800788c */ /* 0x000fd2000d745670 */
[----:B------:R-:W-:Y:S05]  /*3fb0*/  BRA.U UP2, `(.L_x_77) ;  /* 0x0000000902c87547 */ /* 0x000fea000b800000 */
[----:B------:R-:W1:Y:S01]  /*3fc0*/  LDCU.64 UR6, c[0x0][0x888] ;  /* 0x00011100ff0677ac */ /* 0x000e620008000a00 */
[----:B------:R-:W2:Y:S01]  /*3fd0*/  LDC R0, c[0x0][0xb30] ;  /* 0x0002cc00ff007b82 */ /* 0x000ea20000000800 */
[----:B------:R-:W-:Y:S01]  /*3fe0*/  IMAD.MOV.U32 R30, RZ, RZ, 0x1 ;  /* 0x00000001ff1e7424 */ /* 0x000fe200078e00ff */
[----:B------:R-:W-:Y:S01]  /*3ff0*/  CS2R R28, SRZ ;  /* 0x00000000001c7805 */ /* 0x000fe2000001ff00 */
[----:B------:R-:W4:Y:S01]  /*4000*/  LDCU.64 UR4, c[0x0][0x890] ;  /* 0x00011200ff0477ac */ /* 0x000f220008000a00 */
[----:B------:R-:W-:Y:S01]  /*4010*/  IMAD.MOV.U32 R25, RZ, RZ, 0x1000 ;  /* 0x00001000ff197424 */ /* 0x000fe200078e00ff */
[----:B------:R-:W-:-:S03]  /*4020*/  UMOV UR8, 0x400 ;  /* 0x0000040000087882 */ /* 0x000fc60000000000 */
[----:B------:R-:W3:Y:S01]  /*4030*/  LDC R19, c[0x0][0x370] ;  /* 0x0000dc00ff137b82 */ /* 0x000ee20000000800 */
[----:B------:R-:W-:-:S07]  /*4040*/  UPLOP3.LUT UP1, UPT, UPT, UPT, UPT, 0x40, 0x4 ;  /* 0x000000000004789c */ /* 0x000fce0003f2e870 */
[----:B------:R-:W3:Y:S01]  /*4050*/  LDC R2, c[0x0][0xb0c] ;  /* 0x0002c300ff027b82 */ /* 0x000ee20000000800 */
[----:B-1----:R-:W-:Y:S02]  /*4060*/  UISETP.NE.U32.AND UP2, UPT, UR6, URZ, UPT ;  /* 0x000000ff0600728c */ /* 0x002fe4000bf45070 */
[----:B------:R-:W-:Y:S02]  /*4070*/  ULEA UR6, UR37, UR8, 0x18 ;  /* 0x0000000825067291 */ /* 0x000fe4000f8ec0ff */
[----:B------:R-:W-:Y:S02]  /*4080*/  UISETP.NE.AND.EX UP2, UPT, UR7, URZ, UPT, UP2 ;  /* 0x000000ff0700728c */ /* 0x000fe4000bf45320 */
[----:B------:R-:W-:Y:S01]  /*4090*/  UIADD3 UR7, UPT, UPT, UR6, 0xd0, URZ ;  /* 0x000000d006077890 */ /* 0x000fe2000fffe0ff */
[----:B------:R-:W1:Y:S01]  /*40a0*/  LDC R18, c[0x0][0xb20] ;  /* 0x0002c800ff127b82 */ /* 0x000e620000000800 */
[----:B----4-:R-:W-:Y:S01]  /*40b0*/  UISETP.NE.U32.AND UP3, UPT, UR4, URZ, UPT ;  /* 0x000000ff0400728c */ /* 0x010fe2000bf65070 */
[----:B--2---:R-:W-:Y:S01]  /*40c0*/  ISETP.NE.AND P1, PT, R0, 0x1, PT ;  /* 0x000000010000780c */ /* 0x004fe20003f25270 */
[----:B------:R-:W-:-:S02]  /*40d0*/  UPRMT UR37, UR37, 0x654, UR7 ;  /* 0x0000065425257896 */ /* 0x000fc40008000007 */
[----:B------:R-:W-:-:S03]  /*40e0*/  UISETP.NE.AND.EX UP3, UPT, UR5, URZ, UPT, UP3 ;  /* 0x000000ff0500728c */ /* 0x000fc6000bf65330 */
[----:B------:R-:W2:Y:S08]  /*40f0*/  LDC.64 R32, c[0x0][0x348] ;  /* 0x0000d200ff207b82 */ /* 0x000eb00000000a00 */
[----:B------:R-:W4:Y:S08]  /*4100*/  LDC.64 R16, c[0x0][0xb10] ;  /* 0x0002c400ff107b82 */ /* 0x000f300000000a00 */
[----:B------:R-:W1:Y:S08]  /*4110*/  LDC.64 R6, c[0x0][0xb18] ;  /* 0x0002c600ff067b82 */ /* 0x000e700000000a00 */
[----:B------:R-:W1:Y:S08]  /*4120*/  LDC.64 R4, c[0x0][0xb28] ;  /* 0x0002ca00ff047b82 */ /* 0x000e700000000a00 */
[----:B---3--:R-:W1:Y:S02]  /*4130*/  LDC R24, c[0x0][0x374] ;  /* 0x0000dd00ff187b82 */ /* 0x008e640000000800 */
.L_x_85:
[C---:B------:R-:W-:Y:S02]  /*4140*/  LEA R0, R29.reuse, UR6, 0x3 ;  /* 0x000000061d007c11 */ /* 0x040fe4000f8e18ff */
[----:B------:R-:W-:Y:S02]  /*4150*/  SHF.L.U32 R3, R28, 0x1f, RZ ;  /* 0x0000001f1c037819 */ /* 0x000fe400000006ff */
[----:B------:R-:W-:Y:S02]  /*4160*/  LEA R20, R29, UR6, 0x4 ;  /* 0x000000061d147c11 */ /* 0x000fe4000f8e20ff */
[----:B---3--:R-:W3:Y:S02]  /*4170*/  SYNCS.PHASECHK.TRANS64.TRYWAIT P0, [R0+URZ+0xf0], R3 ;  /* 0x0000f003000075a7 */ /* 0x008ee400080011ff */
[----:B---3--:R-:W-:Y:S05]  /*4180*/  @!P0 BRA `(.L_x_78) ;  /* 0x0000003000008947 */ /* 0x008fea0003800000 */
.L_x_150:
[----:B------:R-:W-:Y:S01]  /*4190*/  ISETP.GE.AND P0, PT, R40, 0x1, PT ;  /* 0x000000012800780c */ /* 0x000fe20003f06270 */
[----:B------:R-:W1:Y:S01]  /*41a0*/  LDS.128 R20, [R20+0x180] ;  /* 0x0001800014147984 */ /* 0x000e620000000c00 */
[----:B------:R-:W-:Y:S01]  /*41b0*/  ISETP.NE.U32.AND P4, PT, RZ, UR4, PT ;  /* 0x00000004ff007c0c */ /* 0x000fe2000bf85070 */
[----:B---3--:R-:W-:Y:S01]  /*41c0*/  VIADD R0, R0, 0x100 ;  /* 0x0000010000007836 */ /* 0x008fe20000000000 */
[----:B------:R-:W-:Y:S02]  /*41d0*/  SHF.L.U32 R26, R30, 0x1f, RZ ;  /* 0x0000001f1e1a7819 */ /* 0x000fe400000006ff */
[----:B------:R-:W-:Y:S02]  /*41e0*/  ISETP.NE.AND.EX P4, PT, RZ, UR5, PT, P4 ;  /* 0x00000005ff007c0c */ /* 0x000fe4000bf85340 */
[----:B------:R-:W-:Y:S01]  /*41f0*/  PRMT R0, RZ, 0x654, R0 ;  /* 0x00000654ff007816 */ /* 0x000fe20000000000 */
[----:B------:R-:W-:Y:S01]  /*4200*/  @!PT LDS RZ, [RZ] ;  /* 0x00000000fffff984 */ /* 0x000fe20000000800 */
[----:B------:R-:W-:Y:S01]  /*4210*/  @!PT LDS RZ, [RZ] ;  /* 0x00000000fffff984 */ /* 0x000fe20000000800 */
[----:B------:R-:W-:Y:S01]  /*4220*/  @!PT LDS RZ, [RZ] ;  /* 0x00000000fffff984 */ /* 0x000fe20000000800 */
[----:B------:R-:W-:Y:S01]  /*4230*/  @!PT LDS RZ, [RZ] ;  /* 0x00000000fffff984 */ /* 0x000fe20000000800 */
[----:B------:R3:W-:Y:S06]  /*4240*/  MEMBAR.ALL.CTA ;  /* 0x0000000000007992 */ /* 0x0007ec0000008000 */
[----:B---3--:R-:W3:Y:S02]  /*4250*/  FENCE.VIEW.ASYNC.S ;  /* 0x00000000000073c6 */ /* 0x008ee40000000000 */
[----:B---3--:R3:W-:Y:S01]  /*4260*/  SYNCS.ARRIVE.TRANS64.RED.A1T0 RZ, [R0+URZ], RZ ;  /* 0x000000ff00ff79a7 */ /* 0x0087e200081004ff */
[----:B-1----:R-:W-:Y:S11]  /*4270*/  LOP3.LUT P3, RZ, R22, 0x1, RZ, 0xc0, !PT ;  /* 0x0000000116ff7812 */ /* 0x002ff6000786c0ff */
[----:B------:R-:W-:Y:S02]  /*4280*/  @!UPT UIADD3 URZ, UPT, UPT, URZ, URZ, URZ ;  /* 0x000000fffffff290 */ /* 0x000fe4000fffe0ff */
[----:B------:R-:W-:Y:S02]  /*4290*/  @P3 MOV R13, R20 ;  /* 0x00000014000d3202 */ /* 0x000fe40000000f00 */
[----:B------:R-:W-:Y:S01]  /*42a0*/  @P3 LOP3.LUT R8, R21, 0xffff, RZ, 0xc0, !PT ;  /* 0x0000ffff15083812 */ /* 0x000fe200078ec0ff */
[----:B---3--:R-:W-:Y:S06]  /*42b0*/  @!P0 BRA `(.L_x_79) ;  /* 0x0000000000a48947 */ /* 0x008fec0003800000 */
[----:B------:R-:W-:Y:S01]  /*42c0*/  IMAD.HI.U32 R31, R24, R7, RZ ;  /* 0x00000007181f7227 */ /* 0x000fe200078e00ff */
[----:B------:R-:W-:Y:S02]  /*42d0*/  ISETP.NE.AND P0, PT, R6, 0x1, PT ;  /* 0x000000010600780c */ /* 0x000fe40003f05270 */
[----:B------:R-:W-:Y:S01]  /*42e0*/  ISETP.NE.AND P2, PT, R40, 0x1, PT ;  /* 0x000000012800780c */ /* 0x000fe20003f45270 */
[----:B----4-:R-:W-:Y:S01]  /*42f0*/  IMAD.HI.U32 R34, R19, R16, RZ ;  /* 0x0000001013227227 */ /* 0x010fe200078e00ff */
[----:B------:R-:W-:Y:S02]  /*4300*/  SHF.R.U32.HI R31, RZ, R18, R31 ;  /* 0x00000012ff1f7219 */ /* 0x000fe4000001161f */
[----:B------:R-:W-:Y:S01]  /*4310*/  ISETP.NE.AND P5, PT, R2, 0x1, PT ;  /* 0x000000010200780c */ /* 0x000fe20003fa5270 */
[----:B------:R-:W-:Y:S01]  /*4320*/  IMAD.HI.U32 R36, R13, R16, RZ ;  /* 0x000000100d247227 */ /* 0x000fe200078e00ff */
[----:B------:R-:W-:Y:S02]  /*4330*/  SHF.R.U32.HI R34, RZ, R17, R34 ;  /* 0x00000011ff227219 */ /* 0x000fe40000011622 */
[----:B------:R-:W-:Y:S01]  /*4340*/  SEL R3, R24, R31, !P0 ;  /* 0x0000001f18037207 */ /* 0x000fe20004000000 */
[C---:B------:R-:W-:Y:S01]  /*4350*/  IMAD.HI.U32 R31, R8.reuse, R7, RZ ;  /* 0x00000007081f7227 */ /* 0x040fe200078e00ff */
[----:B------:R-:W-:Y:S02]  /*4360*/  SEL R11, R19, R34, !P5 ;  /* 0x00000022130b7207 */ /* 0x000fe40006800000 */
[----:B------:R-:W-:Y:S01]  /*4370*/  SHF.R.U32.HI R36, RZ, R17, R36 ;  /* 0x00000011ff247219 */ /* 0x000fe20000011624 */
[----:B------:R-:W-:Y:S01]  /*4380*/  IMAD.HI.U32 R38, R3, R4, RZ ;  /* 0x0000000403267227 */ /* 0x000fe200078e00ff */
[----:B------:R-:W-:Y:S03]  /*4390*/  SHF.R.U32.HI R31, RZ, R18, R31 ;  /* 0x00000012ff1f7219 */ /* 0x000fe6000001161f */
[----:B------:R-:W-:Y:S01]  /*43a0*/  IMAD.HI.U32 R34, R11, R4, RZ ;  /* 0x000000040b227227 */ /* 0x000fe200078e00ff */
[----:B------:R-:W-:Y:S02]  /*43b0*/  @P2 SHF.R.U32.HI R3, RZ, R5, R38 ;  /* 0x00000005ff032219 */ /* 0x000fe40000011626 */
[----:B------:R-:W-:Y:S02]  /*43c0*/  SEL R9, R8, R31, !P0 ;  /* 0x0000001f08097207 */ /* 0x000fe40004000000 */
[----:B------:R-:W-:Y:S01]  /*43d0*/  @P2 SHF.R.U32.HI R11, RZ, R5, R34 ;  /* 0x00000005ff0b2219 */ /* 0x000fe20000011622 */
[C---:B------:R-:W-:Y:S01]  /*43e0*/  IMAD R10, R40.reuse, R3, RZ ;  /* 0x00000003280a7224 */ /* 0x040fe200078e02ff */
[----:B------:R-:W-:Y:S01]  /*43f0*/  SEL R3, R13, R36, !P5 ;  /* 0x000000240d037207 */ /* 0x000fe20006800000 */
[C---:B------:R-:W-:Y:S03]  /*4400*/  IMAD.HI.U32 R14, R9.reuse, R4, RZ ;  /* 0x00000004090e7227 */ /* 0x040fe600078e00ff */
[----:B------:R-:W-:Y:S01]  /*4410*/  ISETP.GE.AND P0, PT, R9, R10, PT ;  /* 0x0000000a0900720c */ /* 0x000fe20003f06270 */
[C---:B------:R-:W-:Y:S01]  /*4420*/  IMAD R12, R40.reuse, R11, RZ ;  /* 0x0000000b280c7224 */ /* 0x040fe200078e02ff */
[-C--:B------:R-:W-:Y:S04]  /*4430*/  SHF.R.U32.HI R14, RZ, R5.reuse, R14 ;  /* 0x00000005ff0e7219 */ /* 0x080fe8000001160e */
[----:B------:R-:W-:Y:S02]  /*4440*/  ISETP.GE.OR P0, PT, R3, R12, P0 ;  /* 0x0000000c0300720c */ /* 0x000fe40000706670 */
[----:B------:R-:W-:Y:S05]  /*4450*/  SEL R15, R9, R14, !P2 ;  /* 0x0000000e090f7207 */ /* 0x000fea0005000000 */
[----:B------:R-:W-:Y:S04]  /*4460*/  IMAD.MOV R14, RZ, RZ, -R15 ;  /* 0x000000ffff0e7224 */ /* 0x000fe800078e0a0f */
[----:B------:R-:W-:Y:S02]  /*4470*/  IMAD R14, R40, R14, R9 ;  /* 0x0000000e280e7224 */ /* 0x000fe400078e0209 */
[C---:B------:R-:W-:Y:S05]  /*4480*/  @!P0 IMAD.HI.U32 R10, R3.reuse, R4, RZ ;  /* 0x00000004030a8227 */ /* 0x040fea00078e00ff */
[----:B------:R-:W-:Y:S04]  /*4490*/  @!P0 SHF.R.U32.HI R10, RZ, R5, R10 ;  /* 0x00000005ff0a8219 */ /* 0x000fe8000001160a */
[----:B------:R-:W-:Y:S01]  /*44a0*/  @!P0 SEL R0, R3, R10, !P2 ;  /* 0x0000000a03008207 */ /* 0x000fe20005000000 */
[----:B------:R-:W-:Y:S03]  /*44b0*/  IMAD.MOV R10, RZ, RZ, -R3 ;  /* 0x000000ffff0a7224 */ /* 0x000fe600078e0a03 */
[----:B------:R-:W-:Y:S01]  /*44c0*/  @!P0 IADD3 R15, PT, PT, R15, -R0, RZ ;  /* 0x800000000f0f8210 */ /* 0x000fe20007ffe0ff */
[----:B------:R-:W-:Y:S01]  /*44d0*/  @!P0 IMAD R0, R11, R14, R0 ;  /* 0x0000000e0b008224 */ /* 0x000fe200078e0200 */
[----:B------:R-:W-:Y:S01]  /*44e0*/  IADD3 R11, PT, PT, -R9, RZ, RZ ;  /* 0x000000ff090b7210 */ /* 0x000fe20007ffe1ff */
[----:B------:R-:W-:Y:S02]  /*44f0*/  IMAD R13, R2, R10, R13 ;  /* 0x0000000a020d7224 */ /* 0x000fe400078e020d */
[----:B------:R-:W-:Y:S02]  /*4500*/  @!P0 IMAD R9, R15, R40, R3 ;  /* 0x000000280f098224 */ /* 0x000fe400078e0203 */
[----:B------:R-:W-:Y:S02]  /*4510*/  @!P0 IMAD.MOV.U32 R3, RZ, RZ, R0 ;  /* 0x000000ffff038224 */ /* 0x000fe400078e0000 */
[----:B------:R-:W-:Y:S02]  /*4520*/  IMAD R8, R6, R11, R8 ;  /* 0x0000000b06087224 */ /* 0x000fe400078e0208 */
[----:B------:R-:W-:Y:S02]  /*4530*/  IMAD R13, R3, R2, R13 ;  /* 0x00000002030d7224 */ /* 0x000fe400078e020d */
[----:B------:R-:W-:Y:S02]  /*4540*/  IMAD R8, R9, R6, R8 ;  /* 0x0000000609087224 */ /* 0x000fe400078e0208 */
.L_x_79:
[----:B------:R-:W-:Y:S05]  /*4550*/  BRA.U UP1, `(.L_x_80) ;  /* 0x0000000101107547 */ /* 0x000fea000b800000 */
[----:B------:R-:W-:Y:S04]  /*4560*/  MOV R0, UR13 ;  /* 0x0000000d00007c02 */ /* 0x000fe80008000f00 */
[----:B------:R-:W-:Y:S04]  /*4570*/  SHF.L.U32 R3, R0, 0x1f, RZ ;  /* 0x0000001f00037819 */ /* 0x000fe800000006ff */
[----:B------:R-:W1:Y:S02]  /*4580*/  SYNCS.PHASECHK.TRANS64.TRYWAIT P0, [UR6+0xe8], R3 ;  /* 0x0000e803ff0075a7 */ /* 0x000e640008001106 */
[----:B-1----:R-:W-:Y:S05]  /*4590*/  @!P0 BRA `(.L_x_81) ;  /* 0x0000002c00108947 */ /* 0x002fea0003800000 */
.L_x_80:
[----:B------:R-:W-:Y:S05]  /*45a0*/  BRA.U !UP3, `(.L_x_82) ;  /* 0x000000010b347547 */ /* 0x000fea000b800000 */
[----:B------:R-:W-:Y:S01]  /*45b0*/  UPLOP3.LUT UP0, UPT, UPT, UPT, UP2, 0x80, 0x8 ;  /* 0x000000000008789c */ /* 0x000fe20003f0f020 */
[----:B-1----:R-:W-:Y:S02]  /*45c0*/  HFMA2 R0, -RZ, RZ, 0, 5.9604644775390625e-08 ;  /* 0x00000001ff007431 */ /* 0x002fe400000001ff */
[----:B------:R-:W-:Y:S03]  /*45d0*/  IMAD.MOV.U32 R96, RZ, RZ, 0x1 ;  /* 0x00000001ff607424 */ /* 0x000fe600078e00ff */
[----:B------:R-:W-:Y:S05]  /*45e0*/  PLOP3.LUT P0, PT, PT, PT, UP0, 0x80, 0x8 ;  /* 0x000000000008781c */ /* 0x000fea0003f0f008 */
[----:B------:R-:W1:Y:S01]  /*45f0*/  @UP0 LDCU.64 UR8, c[0x0][0x888] ;  /* 0x00011100ff0807ac */ /* 0x000e620008000a00 */
[----:B------:R-:W-:Y:S07]  /*4600*/  @UP0 UIMAD UR7, UR36, UR4, URZ ;  /* 0x00000004240702a4 */ /* 0x000fee000f8e02ff */
[----:B------:R-:W-:Y:S01]  /*4610*/  @!P0 PRMT R96, R0, 0x7610, R96 ;  /* 0x0000761000608816 */ /* 0x000fe20000000060 */
[----:B-1----:R-:W-:Y:S03]  /*4620*/  @UP0 UIMAD.WIDE UR8, UR7, 0x4, UR8 ;  /* 0x00000004070808a5 */ /* 0x002fe6000f8e0208 */
[----:B------:R-:W1:Y:S03]  /*4630*/  @!UP0 LDCU UR7, c[0x0][0x880] ;  /* 0x00011000ff0787ac */ /* 0x000e660008000800 */
[----:B------:R-:W-:Y:S01]  /*4640*/  IMAD.U32 R10, RZ, RZ, UR8 ;  /* 0x00000008ff0a7e24 */ /* 0x000fe2000f8e00ff */
[----:B------:R-:W-:Y:S05]  /*4650*/  MOV R11, UR9 ;  /* 0x00000009000b7c02 */ /* 0x000fea0008000f00 */
[----:B-----5:R3:W5:Y:S02]  /*4660*/  @P0 LDG.E R49, desc[UR40][R10.64] ;  /* 0x000000280a310981 */ /* 0x020764000c1e1900 */
[----:B-1-3--:R-:W-:Y:S07]  /*4670*/  @!P0 IMAD.U32 R49, RZ, RZ, UR7 ;  /* 0x00000007ff318e24 */ /* 0x00afee000f8e00ff */
.L_x_82:
[----:B-----5:R-:W-:Y:S01]  /*4680*/  @!P4 FSETP.EQ.AND P5, PT, R49, RZ, PT ;  /* 0x000000ff3100c20b */ /* 0x020fe20003fa2000 */
[----:B------:R-:W-:Y:S01]  /*4690*/  @!UPT UIADD3 URZ, UPT, UPT, URZ, URZ, URZ ;  /* 0x000000fffffff290 */ /* 0x000fe2000fffe0ff */
[----:B------:R-:W-:Y:S11]  /*46a0*/  @!P4 BRA `(.L_x_83) ;  /* 0x000000000014c947 */ /* 0x000ff60003800000 */
[----:B------:R-:W-:Y:S02]  /*46b0*/  LOP3.LUT P0, RZ, R96, 0xff, RZ, 0xc0, !PT ;  /* 0x000000ff60ff7812 */ /* 0x000fe4000780c0ff */
[----:B------:R-:W-:Y:S04]  /*46c0*/  PLOP3.LUT P5, PT, PT, PT, UP0, 0x80, 0x8 ;  /* 0x000000000008781c */ /* 0x000fe80003faf008 */
[----:B------:R-:W-:Y:S07]  /*46d0*/  PLOP3.LUT P5, PT, P5, PT, PT, 0x8, 0x80 ;  /* 0x000000000080781c */ /* 0x000fee0002fae170 */
[----:B------:R-:W-:Y:S11]  /*46e0*/  @P0 FSETP.EQ.AND P5, PT, R49, RZ, PT ;  /* 0x000000ff3100020b */ /* 0x000ff60003fa2000 */
[----:B------:R-:W-:Y:S02]  /*46f0*/  @!UPT UIADD3 URZ, UPT, UPT, URZ, URZ, URZ ;  /* 0x000000fffffff290 */ /* 0x000fe4000fffe0ff */
.L_x_83:
[----:B------:R-:W3:Y:S01]  /*4700*/  SYNCS.PHASECHK.TRANS64.TRYWAIT P4, [UR6+0xd8], R26 ;  /* 0x0000d81aff0075a7 */ /* 0x000ee20008081106 */
[----:B------:R-:W-:Y:S01]  /*4710*/  @P3 SHF.R.U32.HI R27, RZ, 0x10, R21 ;  /* 0x00000010ff1b3819 */ /* 0x000fe20000011615 */
[----:B------:R-:W-:Y:S01]  /*4720*/  VIADD R29, R29, 0x1 ;  /* 0x000000011d1d7836 */ /* 0x000fe20000000000 */
[----:B------:R-:W5:Y:S08]  /*4730*/  LDC.64 R14, c[0x0][0xb10] ;  /* 0x0002c400ff0e7b82 */ /* 0x000f700000000a00 */
[----:B------:R-:W2:Y:S08]  /*4740*/  LDC.64 R10, c[0x0][0xb18] ;  /* 0x0002c600ff0a7b82 */ /* 0x000eb00000000a00 */
[----:B-1----:R-:W1:Y:S08]  /*4750*/  @!P1 LDC R0, c[0x0][0xb20] ;  /* 0x0002c800ff009b82 */ /* 0x002e700000000800 */
[----:B------:R-:W4:Y:S01]  /*4760*/  @!P1 LDC R3, c[0x0][0xb0c] ;  /* 0x0002c300ff039b82 */ /* 0x000f220000000800 */
[----:B-----5:R-:W-:Y:S05]  /*4770*/  @!P1 IMAD.HI.U32 R14, R13, R14, RZ ;  /* 0x0000000e0d0e9227 */ /* 0x020fea00078e00ff */
[----:B------:R-:W-:Y:S01]  /*4780*/  @!P1 SHF.R.U32.HI R14, RZ, R15, R14 ;  /* 0x0000000fff0e9219 */ /* 0x000fe2000001160e */
[----:B--2---:R-:W-:Y:S01]  /*4790*/  @!P1 IMAD.HI.U32 R11, R8, R11, RZ ;  /* 0x0000000b080b9227 */ /* 0x004fe200078e00ff */
[----:B------:R-:W-:Y:S04]  /*47a0*/  @!P1 ISETP.NE.AND P0, PT, R10, 0x1, PT ;  /* 0x000000010a00980c */ /* 0x000fe80003f05270 */
[----:B-1----:R-:W-:Y:S02]  /*47b0*/  @!P1 SHF.R.U32.HI R9, RZ, R0, R11 ;  /* 0x00000000ff099219 */ /* 0x002fe4000001160b */
[----:B----4-:R-:W-:Y:S02]  /*47c0*/  @!P1 ISETP.NE.AND P2, PT, R3, 0x1, PT ;  /* 0x000000010300980c */ /* 0x010fe40003f45270 */
[----:B------:R-:W-:Y:S02]  /*47d0*/  @!P1 SEL R9, R8, R9, !P0 ;  /* 0x0000000908099207 */ /* 0x000fe40004000000 */
[----:B------:R-:W-:Y:S02]  /*47e0*/  ELECT P0, URZ, PT ;  /* 0x0000000000ff782f */ /* 0x000fe40003800000 */
[----:B------:R-:W-:Y:S05]  /*47f0*/  @!P1 SEL R14, R13, R14, !P2 ;  /* 0x0000000e0d0e9207 */ /* 0x000fea0005000000 */
[----:B------:R-:W-:Y:S02]  /*4800*/  @!P1 IMAD.IADD R0, R9, 0x1, -R14 ;  /* 0x0000000109009824 */ /* 0x000fe400078e0a0e */
[----:B------:R-:W-:Y:S02]  /*4810*/  @!P1 IMAD.IADD R9, R14, 0x1, -R9 ;  /* 0x000000010e099824 */ /* 0x000fe400078e0a09 */
[----:B------:R-:W-:Y:S02]  /*4820*/  @!P1 IMAD R13, R0, R3, R13 ;  /* 0x00000003000d9224 */ /* 0x000fe400078e020d */
[----:B------:R-:W-:Y:S01]  /*4830*/  @!P1 IMAD R8, R9, R10, R8 ;  /* 0x0000000a09089224 */ /* 0x000fe200078e0208 */
[----:B---3--:R-:W-:Y:S06]  /*4840*/  @!P4 BRA `(.L_x_84) ;  /* 0x00000028007cc947 */ /* 0x008fec0003800000 */
.L_x_153:
[----:B------:R-:W-:Y:S01]  /*4850*/  PLOP3.LUT P5, PT, P5, P0, PT, 0xf2, 0x2f ;  /* 0x00000000002f781c */ /* 0x000fe20002fa1e72 */
[----:B------:R-:W-:Y:S01]  /*4860*/  UMOV UR14, 0x0 ;  /* 0x00000000000e7882 */ /* 0x000fe20000000000 */
[----:B------:R-:W-:Y:S01]  /*4870*/  LOP3.LUT R30, R30, 0x1, RZ, 0x3c, !PT ;  /* 0x000000011e1e7812 */ /* 0x000fe200078e3cff */
[----:B------:R-:W-:Y:S01]  /*4880*/  UMOV UR15, 0x10000000 ;  /* 0x10000000000f7882 */ /* 0x000fe20000000000 */
[----:B------:R-:W-:Y:S01]  /*4890*/  UMOV UR12, UR36 ;  /* 0x00000024000c7c82 */ /* 0x000fe20008000000 */
[----:B------:R-:W-:Y:S08]  /*48a0*/  @P3 R2UR UR36, R27 ;  /* 0x000000001b2432ca */ /* 0x000ff000000e0000 */
[----:B-1----:R-:W-:Y:S01]  /*48b0*/  @!P5 IADD3 R3, P0, PT, R32, 0x580, RZ ;  /* 0x000005802003d810 */ /* 0x002fe20007f1e0ff */
[----:B------:R-:W-:Y:S01]  /*48c0*/  @!P5 IMAD.SHL.U32 R91, R91, 0x40, RZ ;  /* 0x000000405b5bd824 */ /* 0x000fe200078e00ff */
[----:B------:R-:W-:Y:S01]  /*48d0*/  VOTEU.ALL UP1, P5 ;  /* 0x0000000000ff7886 */ /* 0x000fe20002820000 */
[----:B------:R-:W-:Y:S01]  /*48e0*/  @!P5 IMAD.SHL.U32 R97, R97, 0x40, RZ ;  /* 0x000000406161d824 */ /* 0x000fe200078e00ff */
[----:B------:R-:W-:Y:S01]  /*48f0*/  @!P5 R2UR UR8, R3 ;  /* 0x000000000308d2ca */ /* 0x000fe200000e0000 */
[----:B------:R-:W-:Y:S01]  /*4900*/  @!P5 IMAD.X R0, RZ, RZ, R33, P0 ;  /* 0x000000ffff00d224 */ /* 0x000fe200000e0621 */
[----:B------:R-:W-:Y:S01]  /*4910*/  @!P5 R2UR UR10, R91 ;  /* 0x000000005b0ad2ca */ /* 0x000fe200000e0000 */
[----:B------:R-:W-:Y:S01]  /*4920*/  @!UP1 UIADD3 UR9, UPT, UPT, UR6, 0xd0, URZ ;  /* 0x000000d006099890 */ /* 0x000fe2000fffe0ff */
[----:B------:R-:W-:Y:S01]  /*4930*/  @!P5 R2UR UR11, R97 ;  /* 0x00000000610bd2ca */ /* 0x000fe200000e0000 */
[----:B------:R-:W-:Y:S01]  /*4940*/  IMAD.IADD R91, R8, 0x1, R79 ;  /* 0x00000001085b7824 */ /* 0x000fe200078e024f */
[----:B------:R-:W-:Y:S01]  /*4950*/  @!P5 R2UR UR7, R0 ;  /* 0x000000000007d2ca */ /* 0x000fe200000e0000 */
[----:B------:R-:W-:Y:S01]  /*4960*/  IMAD.IADD R97, R13, 0x1, R90 ;  /* 0x000000010d617824 */ /* 0x000fe200078e025a */
[C---:B------:R-:W-:Y:S04]  /*4970*/  ISETP.NE.AND P0, PT, R29.reuse, 0x2, PT ;  /* 0x000000021d00780c */ /* 0x040fe80003f05270 */
[----:B------:R-:W-:Y:S01]  /*4980*/  SEL R3, RZ, 0x1, P0 ;  /* 0x00000001ff037807 */ /* 0x000fe20000000000 */
[----:B------:R-:W-:Y:S01]  /*4990*/  IMAD.U32 R10, RZ, RZ, UR8 ;  /* 0x00000008ff0a7e24 */ /* 0x000fe2000f8e00ff */
[----:B------:R-:W-:Y:S01]  /*49a0*/  @!UP1 UIADD3 UR8, UPT, UPT, UR6, 0x200, URZ ;  /* 0x0000020006089890 */ /* 0x000fe2000fffe0ff */
[----:B------:R-:W-:Y:S01]  /*49b0*/  SEL R29, R29, RZ, P0 ;  /* 0x000000ff1d1d7207 */ /* 0x000fe20000000000 */
[----:B------:R-:W-:Y:S01]  /*49c0*/  VOTEU.ALL UP1, P5 ;  /* 0x0000000000ff7886 */ /* 0x000fe20002820000 */
[----:B------:R-:W-:Y:S02]  /*49d0*/  LOP3.LUT R28, R28, R3, RZ, 0x3c, !PT ;  /* 0x000000031c1c7212 */ /* 0x000fe400078e3cff */
[----:B------:R-:W-:Y:S01]  /*49e0*/  IMAD.U32 R11, RZ, RZ, UR7 ;  /* 0x00000007ff0b7e24 */ /* 0x000fe2000f8e00ff */
[----:B------:R-:W-:Y:S04]  /*49f0*/  @!P5 R2UR UR16, R10 ;  /* 0x000000000a10d2ca */ /* 0x000fe800000e0000 */
[----:B------:R-:W-:Y:S11]  /*4a00*/  @!P5 R2UR UR17, R11 ;  /* 0x000000000b11d2ca */ /* 0x000ff600000e0000 */
[----:B------:R-:W-:Y:S02]  /*4a10*/  @!UPT UIADD3 URZ, UPT, UPT, URZ, URZ, URZ ;  /* 0x000000fffffff290 */ /* 0x000fe4000fffe0ff */
[----:B------:R3:W-:Y:S01]  /*4a20*/  @!UP1 UTMALDG.3D [UR8], [UR16], desc[UR14] ;  /* 0x00000e08100095b4 */ /* 0x0007e20008011000 */
[----:B------:R3:W-:Y:S01]  /*4a30*/  @!P5 SYNCS.ARRIVE.TRANS64.RED.A0TR RZ, [UR6+0xd0], R25 ;  /* 0x0000d019ffffd9a7 */ /* 0x0007e20008300406 */
[----:B------:R-:W-:Y:S01]  /*4a40*/  UPLOP3.LUT UP1, UPT, UPT, UPT, UPT, 0x80, 0x8 ;  /* 0x000000000008789c */ /* 0x000fe20003f2f070 */
[----:B------:R-:W-:Y:S01]  /*4a50*/  SYNCS.ARRIVE.TRANS64.RED.A1T0 RZ, [UR37], RZ ;  /* 0x000000ffffff79a7 */ /* 0x000fe20008100425 */
[----:B------:R-:W-:Y:S09]  /*4a60*/  @P3 BRA `(.L_x_85) ;  /* 0xfffffff400b43947 */ /* 0x000ff2000383ffff */
[----:B------:R-:W-:Y:S07]  /*4a70*/  MOV R0, UR6 ;  /* 0x0000000600007c02 */ /* 0x000fee0008000f00 */
.L_x_86:
[----:B-1----:R-:W-:-:S04]  /*4a80*/  SHF.L.U32 R3, R30, 0x1f, RZ ;  /* 0x0000001f1e037819 */ /* 0x002fc800000006ff */
[----:B------:R1:W2:Y:S03]  /*4a90*/  SYNCS.PHASECHK.TRANS64.TRYWAIT P0, [R0+URZ+0xd8], R3 ;  /* 0x0000d803000075a7 */ /* 0x0002a600080011ff */
[----:B--2---:R-:W-:Y:S05]  /*4aa0*/  @!P0 NANOSLEEP.SYNCS 0x989680 ;  /* 0x009896800000895d */ /* 0x004fea0003900000 */
[----:B------:R-:W2:Y:S02]  /*4ab0*/  @!P0 SYNCS.PHASECHK.TRANS64 P0, [R0+URZ+0xd8], R3 ;  /* 0x0000d803000085a7 */ /* 0x000ea400080010ff */
[----:B--23--:R-:W-:Y:S05]  /*4ac0*/  @P0 EXIT ;  /* 0x000000000000094d */ /* 0x00cfea0003800000 */
[----:B------:R-:W-:Y:S05]  /*4ad0*/  BRA `(.L_x_86) ;  /* 0xfffffffc00e87947 */ /* 0x000fea000383ffff */
.L_x_77:
[----:B------:R-:W-:-:S06]  /*4ae0*/  UISETP.GE.AND UP1, UPT, UR8, 0x4, UPT ;  /* 0x000000040800788c */ /* 0x000fcc000bf26270 */
[----:B------:R-:W-:-:S13]  /*4af0*/  PLOP3.LUT P0, PT, PT, PT, UP1, 0x80, 0x8 ;  /* 0x000000000008781c */ /* 0x000fda0003f0f018 */
[----:B------:R-:W-:Y:S05]  /*4b00*/  @!P0 EXIT ;  /* 0x000000000000894d */ /* 0x000fea0003800000 */
[----:B------:R-:W-:Y:S01]  /*4b10*/  BAR.SYNC.DEFER_BLOCKING 0x6, 0xa0 ;  /* 0x0182800000007b1d */ /* 0x000fe20000010000 */
[C---:B------:R-:W-:Y:S02]  /*4b20*/  IMAD.SHL.U32 R5, R101.reuse, 0x40, RZ ;  /* 0x0000004065057824 */ /* 0x040fe400078e00ff */
[----:B------:R-:W-:Y:S02]  /*4b30*/  HFMA2 R111, -RZ, RZ, 0, 0 ;  /* 0x00000000ff6f7431 */ /* 0x000fe400000001ff */
[C---:B------:R-:W-:Y:S01]  /*4b40*/  IMAD.SHL.U32 R0, R101.reuse, 0x20, RZ ;  /* 0x0000002065007824 */ /* 0x040fe200078e00ff */
[----:B------:R-:W-:Y:S01]  /*4b50*/  CS2R R106, SRZ ;  /* 0x00000000006a7805 */ /* 0x000fe2000001ff00 */
[----:B------:R-:W-:Y:S01]  /*4b60*/  IMAD.SHL.U32 R2, R101, 0x2, RZ ;  /* 0x0000000265027824 */ /* 0x000fe200078e00ff */
[----:B------:R-:W-:Y:S01]  /*4b70*/  UMOV UR43, 0x400 ;  /* 0x00000400002b7882 */ /* 0x000fe20000000000 */
[----:B------:R-:W1:Y:S01]  /*4b80*/  LDC R99, c[0x0][0x370] ;  /* 0x0000dc00ff637b82 */ /* 0x000e620000000800 */
[----:B------:R-:W-:Y:S01]  /*4b90*/  ULEA UR43, UR37, UR43, 0x18 ;  /* 0x0000002b252b7291 */ /* 0x000fe2000f8ec0ff */
[----:B------:R-:W-:Y:S01]  /*4ba0*/  LOP3.LUT R7, R5, 0x180, RZ, 0xc0, !PT ;  /* 0x0000018005077812 */ /* 0x000fe200078ec0ff */
[C---:B------:R-:W-:Y:S01]  /*4bb0*/  IMAD.SHL.U32 R103, R101.reuse, 0x8, RZ ;  /* 0x0000000865677824 */ /* 0x040fe200078e00ff */
[----:B------:R-:W-:Y:S01]  /*4bc0*/  LOP3.LUT R0, R0, 0xc00, RZ, 0xc0, !PT ;  /* 0x00000c0000007812 */ /* 0x000fe200078ec0ff */
[----:B------:R-:W-:Y:S01]  /*4bd0*/  IMAD.U32 R46, R101, 0x10000, RZ ;  /* 0x00010000652e7824 */ /* 0x000fe200078e00ff */
[----:B------:R-:W-:Y:S01]  /*4be0*/  LOP3.LUT R2, R7, 0x20, R2, 0xf8, !PT ;  /* 0x0000002007027812 */ /* 0x000fe200078ef802 */
[----:B------:R-:W-:Y:S01]  /*4bf0*/  UIADD3 UR4, UPT, UPT, UR43, 0x1200, URZ ;  /* 0x000012002b047890 */ /* 0x000fe2000fffe0ff */
[----:B------:R-:W2:Y:S01]  /*4c00*/  LDC R42, c[0x0][0xb0c] ;  /* 0x0002c300ff2a7b82 */ /* 0x000ea20000000800 */
[----:B------:R-:W-:Y:S01]  /*4c10*/  LOP3.LUT R0, R0, 0x40, R5, 0xf8, !PT ;  /* 0x0000004000007812 */ /* 0x000fe200078ef805 */
[----:B------:R-:W-:Y:S01]  /*4c20*/  IMAD.MOV.U32 R44, RZ, RZ, RZ ;  /* 0x000000ffff2c7224 */ /* 0x000fe200078e00ff */
[----:B------:R-:W-:Y:S01]  /*4c30*/  LOP3.LUT R103, R2, 0x30, R103, 0x78, !PT ;  /* 0x0000003002677812 */ /* 0x000fe200078e7867 */
[----:B------:R-:W-:Y:S01]  /*4c40*/  IMAD.MOV.U32 R108, RZ, RZ, RZ ;  /* 0x000000ffff6c7224 */ /* 0x000fe200078e00ff */
[----:B------:R-:W-:Y:S01]  /*4c50*/  LOP3.LUT R0, R0, 0x200, R5, 0xf8, !PT ;  /* 0x0000020000007812 */ /* 0x000fe200078ef805 */
[----:B------:R-:W-:Y:S01]  /*4c60*/  IMAD.SHL.U32 R5, R101, 0x10, RZ ;  /* 0x0000001065057824 */ /* 0x000fe200078e00ff */
[----:B------:R-:W-:Y:S01]  /*4c70*/  LOP3.LUT R46, R46, 0x600000, RZ, 0xc0, !PT ;  /* 0x006000002e2e7812 */ /* 0x000fe200078ec0ff */
[----:B------:R-:W4:Y:S01]  /*4c80*/  LDC R98, c[0x0][0xb20] ;  /* 0x0002c800ff627b82 */ /* 0x000f220000000800 */
[----:B------:R-:W3:Y:S01]  /*4c90*/  LDS R3, [UR43+0x1a0] ;  /* 0x0001a02bff037984 */ /* 0x000ee20008000800 */
[----:B------:R-:W-:Y:S01]  /*4ca0*/  LOP3.LUT R103, R0, R103, RZ, 0xfc, !PT ;  /* 0x0000006700677212 */ /* 0x000fe200078efcff */
[----:B------:R-:W-:Y:S01]  /*4cb0*/  IMAD.U32 R109, RZ, RZ, UR4 ;  /* 0x00000004ff6d7e24 */ /* 0x000fe2000f8e00ff */
[----:B------:R-:W-:Y:S01]  /*4cc0*/  LOP3.LUT R5, R5, 0x20, RZ, 0xc0, !PT ;  /* 0x0000002005057812 */ /* 0x000fe200078ec0ff */
[----:B------:R-:W1:Y:S01]  /*4cd0*/  LDCU.64 UR46, c[0x0][0x348] ;  /* 0x00006900ff2e77ac */ /* 0x000e620008000a00 */
[----:B------:R-:W-:-:S02]  /*4ce0*/  IADD3 R102, PT, PT, R103, UR43, RZ ;  /* 0x0000002b67667c10 */ /* 0x000fc4000fffe0ff */
[----:B------:R-:W1:Y:S01]  /*4cf0*/  LDC R41, c[0x0][0xb30] ;  /* 0x0002cc00ff297b82 */ /* 0x000e620000000800 */
[----:B------:R-:W1:Y:S01]  /*4d00*/  LDCU.64 UR38, c[0x0][0x888] ;  /* 0x00011100ff2677ac */ /* 0x000e620008000a00 */
[----:B------:R-:W-:Y:S01]  /*4d10*/  IADD3 R102, PT, PT, -R5, 0x200, R102 ;  /* 0x0000020005667810 */ /* 0x000fe20007ffe166 */
[----:B------:R-:W-:-:S05]  /*4d20*/  UIADD3 UR42, UPT, UPT, UR43, 0x200, URZ ;  /* 0x000002002b2a7890 */ /* 0x000fca000fffe0ff */
[----:B------:R-:W1:Y:S08]  /*4d30*/  LDC.64 R88, c[0x0][0xb10] ;  /* 0x0002c400ff587b82 */ /* 0x000e700000000a00 */
[----:B------:R-:W1:Y:S08]  /*4d40*/  LDC.64 R38, c[0x0][0xb18] ;  /* 0x0002c600ff267b82 */ /* 0x000e700000000a00 */
[----:B------:R-:W1:Y:S08]  /*4d50*/  LDC.64 R84, c[0x0][0x888] ;  /* 0x00022200ff547b82 */ /* 0x000e700000000a00 */
[----:B------:R-:W1:Y:S01]  /*4d60*/  LDC.64 R36, c[0x0][0xb28] ;  /* 0x0002ca00ff247b82 */ /* 0x000e620000000a00 */
[----:B---3--:R-:W-:-:S07]  /*4d70*/  IMAD.IADD R46, R3, 0x1, R46 ;  /* 0x00000001032e7824 */ /* 0x008fce00078e022e */
[----:B------:R-:W3:Y:S08]  /*4d80*/  LDC.64 R86, c[0x0][0x890] ;  /* 0x00022400ff567b82 */ /* 0x000ef00000000a00 */
[----:B------:R-:W1:Y:S08]  /*4d90*/  LDC.64 R82, c[0x0][0x8b0] ;  /* 0x00022c00ff527b82 */ /* 0x000e700000000a00 */
[----:B------:R-:W1:Y:S08]  /*4da0*/  LDC.64 R80, c[0x0][0x8a8] ;  /* 0x00022a00ff507b82 */ /* 0x000e700000000a00 */
[----:B--2-4-:R-:W1:Y:S02]  /*4db0*/  LDC R100, c[0x0][0x374] ;  /* 0x0000dd00ff647b82 */ /* 0x014e640000000800 */
.L_x_104:
[----:B------:R-:W-:Y:S02]  /*4dc0*/  LEA R0, R111, UR43, 0x3 ;  /* 0x0000002b6f007c11 */ /* 0x000fe4000f8e18ff */
[----:B------:R-:W-:Y:S02]  /*4dd0*/  SHF.L.U32 R3, R107, 0x1f, RZ ;  /* 0x0000001f6b037819 */ /* 0x000fe400000006ff */
[----:B------:R-:W-:Y:S02]  /*4de0*/  LEA R16, R111, UR43, 0x4 ;  /* 0x0000002b6f107c11 */ /* 0x000fe4000f8e20ff */
[----:B--2---:R-:W2:Y:S02]  /*4df0*/  SYNCS.PHASECHK.TRANS64.TRYWAIT P0, [R0+URZ+0xf0], R3 ;  /* 0x0000f003000075a7 */ /* 0x004ea400080011ff */
[----:B-12---:R-:W-:Y:S05]  /*4e00*/  @!P0 BRA `(.L_x_87) ;  /* 0x0000002400248947 */ /* 0x006fea0003800000 */
.L_x_154:
[----:B------:R-:W4:Y:S01]  /*4e10*/  LDC.64 R12, c[0x0][0xb10] ;  /* 0x0002c400ff0c7b82 */ /* 0x000f220000000a00 */
[----:B------:R-:W3:Y:S01]  /*4e20*/  LDS.128 R16, [R16+0x180] ;  /* 0x0001800010107984 */ /* 0x000ee20000000c00 */
[----:B-1----:R-:W-:Y:S01]  /*4e30*/  ISETP.NE.AND P1, PT, R41, 0x1, PT ;  /* 0x000000012900780c */ /* 0x002fe20003f25270 */
[----:B--2---:R-:W-:Y:S01]  /*4e40*/  VIADD R0, R0, 0x100 ;  /* 0x0000010000007836 */ /* 0x004fe20000000000 */
[----:B------:R-:W-:Y:S04]  /*4e50*/  ISETP.GE.AND P0, PT, R40, 0x1, PT ;  /* 0x000000012800780c */ /* 0x000fe80003f06270 */
[----:B------:R-:W1:Y:S01]  /*4e60*/  LDC.64 R10, c[0x0][0xb18] ;  /* 0x0002c600ff0a7b82 */ /* 0x000e620000000a00 */
[----:B------:R-:W-:Y:S01]  /*4e70*/  PRMT R0, RZ, 0x654, R0 ;  /* 0x00000654ff007816 */ /* 0x000fe20000000000 */
[----:B------:R-:W-:Y:S01]  /*4e80*/  @!PT LDS RZ, [RZ] ;  /* 0x00000000fffff984 */ /* 0x000fe20000000800 */
[----:B------:R-:W-:Y:S01]  /*4e90*/  @!PT LDS RZ, [RZ] ;  /* 0x00000000fffff984 */ /* 0x000fe20000000800 */
[----:B------:R-:W-:Y:S01]  /*4ea0*/  @!PT LDS RZ, [RZ] ;  /* 0x00000000fffff984 */ /* 0x000fe20000000800 */
[----:B------:R-:W-:Y:S01]  /*4eb0*/  @!PT LDS RZ, [RZ] ;  /* 0x00000000fffff984 */ /* 0x000fe20000000800 */
[----:B------:R2:W-:Y:S06]  /*4ec0*/  MEMBAR.ALL.CTA ;  /* 0x0000000000007992 */ /* 0x0005ec0000008000 */
[----:B--2---:R-:W2:Y:S01]  /*4ed0*/  FENCE.VIEW.ASYNC.S ;  /* 0x00000000000073c6 */ /* 0x004ea20000000000 */
[----:B------:R-:W1:Y:S08]  /*4ee0*/  @!P1 LDC R14, c[0x0][0xb20] ;  /* 0x0002c800ff0e9b82 */ /* 0x000e700000000800 */
[----:B------:R-:W1:Y:S01]  /*4ef0*/  @!P1 LDC R9, c[0x0][0xb0c] ;  /* 0x0002c300ff099b82 */ /* 0x000e620000000800 */
[----:B--2---:R2:W-:Y:S01]  /*4f00*/  SYNCS.ARRIVE.TRANS64.RED.A1T0 RZ, [R0+URZ], RZ ;  /* 0x000000ff00ff79a7 */ /* 0x0045e200081004ff */
[----:B---3--:R-:W-:Y:S04]  /*4f10*/  LOP3.LUT P4, RZ, R18, 0x1, RZ, 0xc0, !PT ;  /* 0x0000000112ff7812 */ /* 0x008fe8000788c0ff */
[----:B------:R-:W-:Y:S09]  /*4f20*/  P2R R110, PR, RZ, 0x10 ;  /* 0x00000010ff6e7803 */ /* 0x000ff20000000000 */
[----:B------:R-:W-:Y:S02]  /*4f30*/  @P4 MOV R45, R16 ;  /* 0x00000010002d4202 */ /* 0x000fe40000000f00 */
[----:B------:R-:W-:Y:S01]  /*4f40*/  @P4 LOP3.LUT R43, R17, 0xffff, RZ, 0xc0, !PT ;  /* 0x0000ffff112b4812 */ /* 0x000fe200078ec0ff */
[----:B--2-4-:R-:W-:Y:S06]  /*4f50*/  @!P0 BRA `(.L_x_88) ;  /* 0x0000000000a48947 */ /* 0x014fec0003800000 */
[----:B------:R-:W-:Y:S01]  /*4f60*/  IMAD.HI.U32 R21, R100, R39, RZ ;  /* 0x0000002764157227 */ /* 0x000fe200078e00ff */
[----:B------:R-:W-:Y:S02]  /*4f70*/  ISETP.NE.AND P0, PT, R38, 0x1, PT ;  /* 0x000000012600780c */ /* 0x000fe40003f05270 */
[----:B------:R-:W-:Y:S01]  /*4f80*/  ISETP.NE.AND P2, PT, R40, 0x1, PT ;  /* 0x000000012800780c */ /* 0x000fe20003f45270 */
[----:B------:R-:W-:Y:S01]  /*4f90*/  IMAD.HI.U32 R20, R99, R88, RZ ;  /* 0x0000005863147227 */ /* 0x000fe200078e00ff */
[----:B------:R-:W-:Y:S02]  /*4fa0*/  SHF.R.U32.HI R21, RZ, R98, R21 ;  /* 0x00000062ff157219 */ /* 0x000fe40000011615 */
[----:B------:R-:W-:Y:S01]  /*4fb0*/  ISETP.NE.AND P3, PT, R42, 0x1, PT ;  /* 0x000000012a00780c */ /* 0x000fe20003f65270 */
[----:B------:R-:W-:Y:S01]  /*4fc0*/  IMAD.HI.U32 R24, R45, R88, RZ ;  /* 0x000000582d187227 */ /* 0x000fe200078e00ff */
[----:B------:R-:W-:Y:S02]  /*4fd0*/  SHF.R.U32.HI R20, RZ, R89, R20 ;  /* 0x00000059ff147219 */ /* 0x000fe40000011614 */
[----:B------:R-:W-:Y:S01]  /*4fe0*/  SEL R3, R100, R21, !P0 ;  /* 0x0000001564037207 */ /* 0x000fe20004000000 */
[----:B------:R-:W-:Y:S01]  /*4ff0*/  IMAD.HI.U32 R21, R43, R39, RZ ;  /* 0x000000272b157227 */ /* 0x000fe200078e00ff */
[----:B------:R-:W-:Y:S02]  /*5000*/  SEL R7, R99, R20, !P3 ;  /* 0x0000001463077207 */ /* 0x000fe40005800000 */
[----:B------:R-:W-:Y:S01]  /*5010*/  SHF.R.U32.HI R24, RZ, R89, R24 ;  /* 0x00000059ff187219 */ /* 0x000fe20000011618 */
[-C--:B------:R-:W-:Y:S04]  /*5020*/  IMAD.HI.U32 R20, R3, R36.reuse, RZ ;  /* 0x0000002403147227 */ /* 0x080fe800078e00ff */
[----:B------:R-:W-:Y:S01]  /*5030*/  IMAD.HI.U32 R22, R7, R36, RZ ;  /* 0x0000002407167227 */ /* 0x000fe200078e00ff */
[-C--:B------:R-:W-:Y:S02]  /*5040*/  @P2 SHF.R.U32.HI R3, RZ, R37.reuse, R20 ;  /* 0x00000025ff032219 */ /* 0x080fe40000011614 */
[----:B------:R-:W-:Y:S02]  /*5050*/  SHF.R.U32.HI R20, RZ, R98, R21 ;  /* 0x00000062ff147219 */ /* 0x000fe40000011615 */
[----:B------:R-:W-:Y:S01]  /*5060*/  @P2 SHF.R.U32.HI R7, RZ, R37, R22 ;  /* 0x00000025ff072219 */ /* 0x000fe20000011616 */
[C---:B------:R-:W-:Y:S01]  /*5070*/  IMAD R2, R40.reuse, R3, RZ ;  /* 0x0000000328027224 */ /* 0x040fe200078e02ff */
[----:B------:R-:W-:Y:S02]  /*5080*/  SEL R5, R43, R20, !P0 ;  /* 0x000000142b057207 */ /* 0x000fe40004000000 */
[----:B------:R-:W-:Y:S01]  /*5090*/  SEL R3, R45, R24, !P3 ;  /* 0x000000182d037207 */ /* 0x000fe20005800000 */
[----:B------:R-:W-:Y:S01]  /*50a0*/  IMAD R4, R40, R7, RZ ;  /* 0x0000000728047224 */ /* 0x000fe200078e02ff */
[C---:B------:R-:W-:Y:S01]  /*50b0*/  ISETP.GE.AND P0, PT, R5.reuse, R2, PT ;  /* 0x000000020500720c */ /* 0x040fe20003f06270 */
[----:B------:R-:W-:Y:S03]  /*50c0*/  IMAD.HI.U32 R6, R5, R36, RZ ;  /* 0x0000002405067227 */ /* 0x000fe600078e00ff */
[----:B------:R-:W-:Y:S01]  /*50d0*/  ISETP.GE.OR P0, PT, R3, R4, P0 ;  /* 0x000000040300720c */ /* 0x000fe20000706670 */
[----:B------:R-:W-:Y:S01]  /*50e0*/  IMAD.MOV R4, RZ, RZ, -R3 ;  /* 0x000000ffff047224 */ /* 0x000fe200078e0a03 */
[-C--:B------:R-:W-:Y:S03]  /*50f0*/  SHF.R.U32.HI R6, RZ, R37.reuse, R6 ;  /* 0x00000025ff067219 */ /* 0x080fe60000011606 */
[----:B------:R-:W-:Y:S01]  /*5100*/  IMAD R45, R42, R4, R45 ;  /* 0x000000042a2d7224 */ /* 0x000fe200078e022d */
[----:B------:R-:W-:Y:S05]  /*5110*/  SEL R15, R5, R6, !P2 ;  /* 0x00000006050f7207 */ /* 0x000fea0005000000 */
[----:B------:R-:W-:Y:S02]  /*5120*/  IMAD.MOV R6, RZ, RZ, -R15 ;  /* 0x000000ffff067224 */ /* 0x000fe400078e0a0f */
[C---:B------:R-:W-:Y:S04]  /*5130*/  @!P0 IMAD.HI.U32 R2, R3.reuse, R36, RZ ;  /* 0x0000002403028227 */ /* 0x040fe800078e00ff */
[----:B------:R-:W-:Y:S01]  /*5140*/  IMAD R6, R40, R6, R5 ;  /* 0x0000000628067224 */ /* 0x000fe200078e0205 */
[----:B------:R-:W-:Y:S04]  /*5150*/  @!P0 SHF.R.U32.HI R2, RZ, R37, R2 ;  /* 0x00000025ff028219 */ /* 0x000fe80000011602 */
[----:B------:R-:W-:Y:S02]  /*5160*/  @!P0 SEL R0, R3, R2, !P2 ;  /* 0x0000000203008207 */ /* 0x000fe40005000000 */
[----:B------:R-:W-:Y:S02]  /*5170*/  IADD3 R2, PT, PT, -R5, RZ, RZ ;  /* 0x000000ff05027210 */ /* 0x000fe40007ffe1ff */
[----:B------:R-:W-:Y:S01]  /*5180*/  @!P0 IADD3 R8, PT, PT, R15, -R0, RZ ;  /* 0x800000000f088210 */ /* 0x000fe20007ffe0ff */
[----:B------:R-:W-:Y:S02]  /*5190*/  @!P0 IMAD R0, R7, R6, R0 ;  /* 0x0000000607008224 */ /* 0x000fe400078e0200 */
[----:B------:R-:W-:Y:S02]  /*51a0*/  IMAD R43, R38, R2, R43 ;  /* 0x00000002262b7224 */ /* 0x000fe400078e022b */
[----:B------:R-:W-:Y:S02]  /*51b0*/  @!P0 IMAD R5, R8, R40, R3 ;  /* 0x0000002808058224 */ /* 0x000fe400078e0203 */
[----:B------:R-:W-:Y:S04]  /*51c0*/  @!P0 IMAD.MOV.U32 R3, RZ, RZ, R0 ;  /* 0x000000ffff038224 */ /* 0x000fe800078e0000 */
[----:B------:R-:W-:Y:S02]  /*51d0*/  IMAD R45, R3, R42, R45 ;  /* 0x0000002a032d7224 */ /* 0x000fe400078e022d */
[----:B------:R-:W-:Y:S07]  /*51e0*/  IMAD R43, R5, R38, R43 ;  /* 0x00000026052b7224 */ /* 0x000fee00078e022b */
.L_x_88:
[----:B------:R-:W-:Y:S01]  /*51f0*/  @!P1 IMAD.HI.U32 R0, R45, R12, RZ ;  /* 0x0000000c2d009227 */ /* 0x000fe200078e00ff */
[----:B-1----:R-:W-:Y:S01]  /*5200*/  @!P1 ISETP.NE.AND P0, PT, R10, 0x1, PT ;  /* 0x000000010a00980c */ /* 0x002fe20003f05270 */
[----:B------:R-:W-:Y:S01]  /*5210*/  ULOP3.LUT UP0, URZ, UR42, 0x1b0, URZ, 0xc0, !UPT ;  /* 0x000001b02aff7892 */ /* 0x000fe2000f80c0ff */
[----:B------:R-:W-:Y:S01]  /*5220*/  @!P1 ISETP.NE.AND P2, PT, R9, 0x1, PT ;  /* 0x000000010900980c */ /* 0x000fe20003f45270 */
[----:B------:R-:W-:Y:S01]  /*5230*/  @!P1 IMAD.HI.U32 R3, R43, R11, RZ ;  /* 0x0000000b2b039227 */ /* 0x000fe200078e00ff */
[----:B------:R-:W-:Y:S02]  /*5240*/  @!P1 SHF.R.U32.HI R0, RZ, R13, R0 ;  /* 0x0000000dff009219 */ /* 0x000fe40000011600 */
[----:B------:R-:W-:Y:S01]  /*5250*/  @P4 SHF.R.U32.HI R105, RZ, 0x10, R17 ;  /* 0x00000010ff694819 */ /* 0x000fe20000011611 */
[----:B------:R-:W-:Y:S01]  /*5260*/  VIADD R111, R111, 0x1 ;  /* 0x000000016f6f7836 */ /* 0x000fe20000000000 */
[----:B------:R-:W-:Y:S02]  /*5270*/  @!P1 SHF.R.U32.HI R2, RZ, R14, R3 ;  /* 0x0000000eff029219 */ /* 0x000fe40000011603 */
[----:B------:R-:W-:Y:S02]  /*5280*/  @!P1 SEL R3, R45, R0, !P2 ;  /* 0x000000002d039207 */ /* 0x000fe40005000000 */
[----:B------:R-:W-:Y:S05]  /*5290*/  @!P1 SEL R2, R43, R2, !P0 ;  /* 0x000000022b029207 */ /* 0x000fea0004000000 */
[----:B------:R-:W-:Y:S02]  /*52a0*/  @!P1 IMAD.IADD R0, R2, 0x1, -R3 ;  /* 0x0000000102009824 */ /* 0x000fe400078e0a03 */
[----:B------:R-:W-:Y:S02]  /*52b0*/  @!P1 IMAD.IADD R2, R3, 0x1, -R2 ;  /* 0x0000000103029824 */ /* 0x000fe400078e0a02 */
[----:B------:R-:W-:Y:S02]  /*52c0*/  @!P1 IMAD R45, R0, R9, R45 ;  /* 0x00000009002d9224 */ /* 0x000fe400078e022d */
[----:B------:R-:W-:Y:S01]  /*52d0*/  @!P1 IMAD R43, R2, R10, R43 ;  /* 0x0000000a022b9224 */ /* 0x000fe200078e022b */
[----:B------:R-:W-:Y:S06]  /*52e0*/  BRA.U !UP0, `(.L_x_89) ;  /* 0x0000000108407547 */ /* 0x000fec000b800000 */
[----:B------:R-:W1:Y:S01]  /*52f0*/  LDCU.64 UR8, c[0x4][0x80] ;  /* 0x01001000ff0877ac */ /* 0x000e620008000a00 */
[----:B------:R-:W-:Y:S01]  /*5300*/  MOV R3, 0x0 ;  /* 0x0000000000037802 */ /* 0x000fe20000000f00 */
[----:B------:R-:W-:Y:S02]  /*5310*/  HFMA2 R12, -RZ, RZ, 0, 5.9604644775390625e-08 ;  /* 0x00000001ff0c7431 */ /* 0x000fe400000001ff */
[----:B------:R-:W-:Y:S02]  /*5320*/  IMAD.MOV.U32 R8, RZ, RZ, 0x70 ;  /* 0x00000070ff087424 */ /* 0x000fe400078e00ff */
[----:B------:R-:W-:Y:S01]  /*5330*/  IMAD.MOV.U32 R13, RZ, RZ, RZ ;  /* 0x000000ffff0d7224 */ /* 0x000fe200078e00ff */
[----:B------:R-:W2:Y:S01]  /*5340*/  LDCU.64 UR6, c[0x4][0x88] ;  /* 0x01001100ff0677ac */ /* 0x000ea20008000a00 */
[----:B------:R-:W3:Y:S01]  /*5350*/  LDC.64 R2, c[0x4][R3] ;  /* 0x0100000003027b82 */ /* 0x000ee20000000a00 */
[----:B------:R-:W4:Y:S01]  /*5360*/  LDCU.64 UR4, c[0x4][0x8] ;  /* 0x01000100ff0477ac */ /* 0x000f220008000a00 */
[----:B-1----:R-:W-:Y:S01]  /*5370*/  MOV R5, UR9 ;  /* 0x0000000900057c02 */ /* 0x002fe20008000f00 */
[----:B------:R-:W-:Y:S01]  /*5380*/  IMAD.U32 R4, RZ, RZ, UR8 ;  /* 0x00000008ff047e24 */ /* 0x000fe2000f8e00ff */
[----:B--2---:R-:W-:Y:S01]  /*5390*/  MOV R7, UR7 ;  /* 0x0000000700077c02 */ /* 0x004fe20008000f00 */
[----:B------:R-:W-:Y:S01]  /*53a0*/  IMAD.U32 R6, RZ, RZ, UR6 ;  /* 0x00000006ff067e24 */ /* 0x000fe2000f8e00ff */
[----:B----4-:R-:W-:Y:S01]  /*53b0*/  MOV R11, UR5 ;  /* 0x00000005000b7c02 */ /* 0x010fe20008000f00 */
[----:B------:R-:W-:Y:S02]  /*53c0*/  IMAD.U32 R10, RZ, RZ, UR4 ;  /* 0x00000004ff0a7e24 */ /* 0x000fe4000f8e00ff */
[----:B------:R-:W-:Y:S07]  /*53d0*/  LEPC R20, `(.L_x_89) ;  /* 0x000000001014794e */ /* 0x000fee0000000000 */
[----:B---3-5:R-:W-:Y:S05]  /*53e0*/  CALL.ABS.NOINC R2 ;  /* 0x0000000002007343 */ /* 0x028fea0003c00000 */
.L_x_89:
[----:B------:R-:W-:Y:S01]  /*53f0*/  LOP3.LUT P0, RZ, R109, 0x1b0, RZ, 0xc0, !PT ;  /* 0x000001b06dff7812 */ /* 0x000fe2000780c0ff */
[----:B------:R-:W-:Y:S11]  /*5400*/  BSSY.RECONVERGENT B6, `(.L_x_90) ;  /* 0x0000013000067945 */ /* 0x000ff60003800200 */
[----:B------:R-:W-:Y:S01]  /*5410*/  @!UPT UIADD3 URZ, UPT, UPT, URZ, URZ, URZ ;  /* 0x000000fffffff290 */ /* 0x000fe2000fffe0ff */
[----:B------:R-:W-:Y:S05]  /*5420*/  @!P0 BRA `(.L_x_91) ;  /* 0x0000000000408947 */ /* 0x000fea0003800000 */
        /* <DEDUP_REMOVED lines=16> */
.L_x_91:
[----:B------:R-:W-:Y:S05]  /*5530*/  BSYNC.RECONVERGENT B6 ;  /* 0x0000000000067941 */ /* 0x000fea0003800200 */
.L_x_90:
[----:B------:R-:W-:Y:S01]  /*5540*/  ISETP.NE.U32.AND P3, PT, R86, RZ, PT ;  /* 0x000000ff5600720c */ /* 0x000fe20003f65070 */
[----:B------:R-:W-:Y:S01]  /*5550*/  UISETP.NE.AND UP1, UPT, UR44, URZ, UPT ;  /* 0x000000ff2c00728c */ /* 0x000fe2000bf25270 */
[----:B------:R-:W-:Y:S02]  /*5560*/  ISETP.NE.U32.AND P4, PT, R82, RZ, PT ;  /* 0x000000ff5200720c */ /* 0x000fe40003f85070 */
[----:B------:R-:W-:Y:S02]  /*5570*/  ISETP.NE.AND.EX P3, PT, R87, RZ, PT, P3 ;  /* 0x000000ff5700720c */ /* 0x000fe40003f65330 */
[----:B------:R-:W-:Y:S02]  /*5580*/  PLOP3.LUT P1, PT, PT, PT, PT, 0x8, 0x80 ;  /* 0x000000000080781c */ /* 0x000fe40003f2e170 */
[----:B------:R-:W-:Y:S02]  /*5590*/  PLOP3.LUT P0, PT, PT, PT, UP1, 0x80, 0x8 ;  /* 0x000000000008781c */ /* 0x000fe40003f0f018 */
[----:B------:R-:W-:Y:S02]  /*55a0*/  ISETP.NE.AND.EX P4, PT, R83, RZ, PT, P4 ;  /* 0x000000ff5300720c */ /* 0x000fe40003f85340 */
[----:B------:R-:W1:Y:S09]  /*55b0*/  @UP1 LDCU.64 UR4, c[0x0][0x888] ;  /* 0x00011100ff0417ac */ /* 0x000e720008000a00 */
[----:B------:R-:W-:Y:S01]  /*55c0*/  @P0 PLOP3.LUT P1, PT, P3, PT, PT, 0x80, 0x8 ;  /* 0x000000000008081c */ /* 0x000fe20001f2f070 */
[----:B-1----:R-:W-:Y:S04]  /*55d0*/  @UP1 UISETP.NE.U32.AND UP0, UPT, UR4, URZ, UPT ;  /* 0x000000ff0400128c */ /* 0x002fe8000bf05070 */
[----:B------:R-:W-:Y:S04]  /*55e0*/  @UP1 UISETP.NE.AND.EX UP0, UPT, UR5, URZ, UPT, UP0 ;  /* 0x000000ff0500128c */ /* 0x000fe8000bf05300 */
[----:B------:R-:W-:Y:S01]  /*55f0*/  @UP1 USEL UR4, URZ, 0xffffffff, UP0 ;  /* 0xffffffffff041887 */ /* 0x000fe20008000000 */
[----:B------:R-:W-:Y:S11]  /*5600*/  @!P3 BRA `(.L_x_92) ;  /* 0x00000000002cb947 */ /* 0x000ff60003800000 */
[----:B------:R-:W-:Y:S01]  /*5610*/  ISETP.NE.U32.AND P2, PT, R84, RZ, PT ;  /* 0x000000ff5400720c */ /* 0x000fe20003f45070 */
[----:B------:R-:W-:Y:S03]  /*5620*/  IMAD.MOV.U32 R96, RZ, RZ, 0x1 ;  /* 0x00000001ff607424 */ /* 0x000fe600078e00ff */
[----:B------:R-:W-:Y:S11]  /*5630*/  ISETP.NE.AND.EX P2, PT, R85, RZ, PT, P2 ;  /* 0x000000ff5500720c */ /* 0x000ff60003f45320 */
[----:B------:R-:W-:Y:S02]  /*5640*/  @!UPT UIADD3 URZ, UPT, UPT, URZ, URZ, URZ ;  /* 0x000000fffffff290 */ /* 0x000fe4000fffe0ff */
[----:B------:R-:W1:Y:S01]  /*5650*/  @P2 LDC.64 R2, c[0x0][0x888] ;  /* 0x00022200ff022b82 */ /* 0x000e620000000a00 */
[----:B------:R-:W-:Y:S04]  /*5660*/  @P2 IMAD R0, R86, UR36, RZ ;  /* 0x0000002456002c24 */ /* 0x000fe8000f8e02ff */
[----:B-1----:R-:W-:Y:S04]  /*5670*/  @P2 IMAD.WIDE R2, R0, 0x4, R2 ;  /* 0x0000000400022825 */ /* 0x002fe800078e0202 */
[----:B------:R-:W-:Y:S01]  /*5680*/  HFMA2 R0, -RZ, RZ, 0, 5.9604644775390625e-08 ;  /* 0x00000001ff007431 */ /* 0x000fe200000001ff */
[----:B-----5:R1:W5:Y:S04]  /*5690*/  @P2 LDG.E R49, desc[UR40][R2.64] ;  /* 0x0000002802312981 */ /* 0x020368000c1e1900 */
[----:B------:R-:W-:Y:S01]  /*56a0*/  @!P2 PRMT R96, R0, 0x7610, R96 ;  /* 0x000076100060a816 */ /* 0x000fe20000000060 */
[----:B-1----:R-:W2:Y:S06]  /*56b0*/  @!P2 LDC R49, c[0x0][0x880] ;  /* 0x00022000ff31ab82 */ /* 0x002eac0000000800 */
.L_x_92:
[----:B------:R-:W-:Y:S05]  /*56c0*/  @!P4 BRA `(.L_x_93) ;  /* 0x000000000020c947 */ /* 0x000fea0003800000 */
[----:B------:R-:W-:Y:S04]  /*56d0*/  ISETP.NE.U32.AND P2, PT, R80, RZ, PT ;  /* 0x000000ff5000720c */ /* 0x000fe80003f45070 */
[----:B------:R-:W-:Y:S11]  /*56e0*/  ISETP.NE.AND.EX P2, PT, R81, RZ, PT, P2 ;  /* 0x000000ff5100720c */ /* 0x000ff60003f45320 */
[----:B------:R-:W-:Y:S02]  /*56f0*/  @!UPT UIADD3 URZ, UPT, UPT, URZ, URZ, URZ ;  /* 0x000000fffffff290 */ /* 0x000fe4000fffe0ff */
[----:B------:R-:W1:Y:S01]  /*5700*/  @P2 LDC.64 R2, c[0x0][0x8a8] ;  /* 0x00022a00ff022b82 */ /* 0x000e620000000a00 */
[----:B------:R-:W-:Y:S04]  /*5710*/  @P2 IMAD R0, R82, UR36, RZ ;  /* 0x0000002452002c24 */ /* 0x000fe8000f8e02ff */
[----:B-1----:R-:W-:Y:S05]  /*5720*/  @P2 IMAD.WIDE R2, R0, 0x4, R2 ;  /* 0x0000000400022825 */ /* 0x002fea00078e0202 */
[----:B-----5:R1:W5:Y:S02]  /*5730*/  @P2 LDG.E R47, desc[UR40][R2.64] ;  /* 0x00000028022f2981 */ /* 0x020364000c1e1900 */
[----:B-1----:R-:W3:Y:S02]  /*5740*/  @!P2 LDC R47, c[0x0][0x8a0] ;  /* 0x00022800ff2fab82 */ /* 0x002ee40000000800 */
.L_x_93:
[----:B--2--5:R-:W-:Y:S01]  /*5750*/  @P0 FSETP.NEU.AND P4, PT, R49, RZ, PT ;  /* 0x000000ff3100020b */ /* 0x024fe20003f8d000 */
[----:B------:R-:W-:Y:S01]  /*5760*/  IMAD.U32 R0, RZ, RZ, UR4 ;  /* 0x00000004ff007e24 */ /* 0x000fe2000f8e00ff */
[----:B------:R-:W-:Y:S01]  /*5770*/  @P0 LOP3.LUT P2, RZ, R96, 0xff, RZ, 0xc0, !PT ;  /* 0x000000ff60ff0812 */ /* 0x000fe2000784c0ff */
[----:B------:R-:W-:Y:S01]  /*5780*/  BSSY B1, `(.L_x_94) ;  /* 0x0000039000017945 */ /* 0x000fe20003800000 */
[----:B------:R-:W-:Y:S02]  /*5790*/  @P0 SEL R9, RZ, 0xffffffff, P4 ;  /* 0xffffffffff090807 */ /* 0x000fe40002000000 */
[----:B------:R-:W-:Y:S02]  /*57a0*/  CS2R R54, SRZ ;  /* 0x0000000000367805 */ /* 0x000fe4000001ff00 */
[----:B------:R-:W-:Y:S02]  /*57b0*/  LEA R92, R44, UR43, 0x3 ;  /* 0x0000002b2c5c7c11 */ /* 0x000fe4000f8e18ff */
[----:B------:R-:W-:Y:S02]  /*57c0*/  CS2R R52, SRZ ;  /* 0x0000000000347805 */ /* 0x000fe4000001ff00 */
[----:B------:R-:W-:Y:S02]  /*57d0*/  @P1 SEL R9, R0, R9, !P2 ;  /* 0x0000000900091207 */ /* 0x000fe40005000000 */
[----:B------:R-:W-:Y:S02]  /*57e0*/  CS2R R58, SRZ ;  /* 0x00000000003a7805 */ /* 0x000fe4000001ff00 */
[----:B------:R-:W-:Y:S02]  /*57f0*/  SHF.L.U32 R7, R108, 0x1f, RZ ;  /* 0x0000001f6c077819 */ /* 0x000fe400000006ff */
[----:B------:R-:W-:Y:S02]  /*5800*/  CS2R R56, SRZ ;  /* 0x0000000000387805 */ /* 0x000fe4000001ff00 */
[----:B------:R-:W-:Y:S02]  /*5810*/  @P0 LOP3.LUT R9, R9, 0x1, RZ, 0xc0, !PT ;  /* 0x0000000109090812 */ /* 0x000fe400078ec0ff */
[C---:B------:R-:W-:Y:S02]  /*5820*/  LEA.HI R5, R44.reuse, R44, RZ, 0x1 ;  /* 0x0000002c2c057211 */ /* 0x040fe400078f08ff */
[----:B------:R-:W-:Y:S02]  /*5830*/  ISETP.NE.U32.OR P1, PT, R9, 0x1, !P0 ;  /* 0x000000010900780c */ /* 0x000fe40004725470 */
[----:B------:R-:W-:Y:S01]  /*5840*/  PLOP3.LUT P5, PT, PT, PT, PT, 0x8, 0x80 ;  /* 0x000000000080781c */ /* 0x000fe20003fae170 */
[C---:B------:R-:W-:Y:S01]  /*5850*/  IMAD.SHL.U32 R3, R5.reuse, 0x20, RZ ;  /* 0x0000002005037824 */ /* 0x040fe200078e00ff */
[----:B------:R-:W-:Y:S04]  /*5860*/  LOP3.LUT R5, R5, 0xffe, RZ, 0xc0, !PT ;  /* 0x00000ffe05057812 */ /* 0x000fe800078ec0ff */
[----:B------:R-:W-:Y:S01]  /*5870*/  LOP3.LUT R3, R3, 0xffffffc0, RZ, 0xc0, !PT ;  /* 0xffffffc003037812 */ /* 0x000fe200078ec0ff */
[----:B------:R-:W-:Y:S04]  /*5880*/  IMAD.IADD R32, R44, 0x1, -R5 ;  /* 0x000000012c207824 */ /* 0x000fe800078e0a05 */
[----:B------:R-:W-:Y:S01]  /*5890*/  @P1 SHF.L.U32 R2, R106, 0x1f, RZ ;  /* 0x0000001f6a021819 */ /* 0x000fe200000006ff */
[----:B------:R-:W-:Y:S03]  /*58a0*/  IMAD.IADD R3, R46, 0x1, R3 ;  /* 0x000000012e037824 */ /* 0x000fe600078e0203 */
[----:B------:R-:W1:Y:S01]  /*58b0*/  @P1 SYNCS.PHASECHK.TRANS64.TRYWAIT P0, [UR43+0xd0], R2 ;  /* 0x0000d002ff0015a7 */ /* 0x000e62000800112b */
[----:B------:R-:W-:Y:S01]  /*58c0*/  IMAD R32, R32, 0x100000, R3 ;  /* 0x0010000020207824 */ /* 0x000fe200078e0203 */
[----:B------:R2:W4:Y:S01]  /*58d0*/  SYNCS.PHASECHK.TRANS64.TRYWAIT P4, [R92+URZ+0x110], R7 ;  /* 0x000110075c0075a7 */ /* 0x00052200080811ff */
[----:B-1----:R-:W-:Y:S01]  /*58e0*/  @P1 PLOP3.LUT P5, PT, P0, PT, PT, 0x8, 0x80 ;  /* 0x000000000080181c */ /* 0x002fe200007ae170 */
[----:B------:R-:W-:Y:S01]  /*58f0*/  @!UPT UIADD3 URZ, UPT, UPT, URZ, URZ, URZ ;  /* 0x000000fffffff290 */ /* 0x000fe2000fffe0ff */
[----:B--2---:R-:W-:Y:S11]  /*5900*/  @!P1 BRA `(.L_x_95) ;  /* 0x0000000000809947 */ /* 0x004ff60003800000 */
[----:B------:R-:W-:Y:S01]  /*5910*/  ISETP.NE.U32.AND P0, PT, RZ, UR38, PT ;  /* 0x00000026ff007c0c */ /* 0x000fe2000bf05070 */
[----:B------:R-:W-:Y:S01]  /*5920*/  BSSY B0, `(.L_x_96) ;  /* 0x0000012000007945 */ /* 0x000fe20003800000 */
[----:B------:R-:W-:Y:S02]  /*5930*/  FSETP.NEU.AND P2, PT, R49, RZ, PT ;  /* 0x000000ff3100720b */ /* 0x000fe40003f4d000 */
[----:B------:R-:W-:Y:S02]  /*5940*/  CS2R R58, SRZ ;  /* 0x00000000003a7805 */ /* 0x000fe4000001ff00 */
[----:B------:R-:W-:Y:S02]  /*5950*/  ISETP.NE.AND.EX P0, PT, RZ, UR39, PT, P0 ;  /* 0x00000027ff007c0c */ /* 0x000fe4000bf05300 */
[----:B------:R-:W-:Y:S02]  /*5960*/  CS2R R56, SRZ ;  /* 0x0000000000387805 */ /* 0x000fe4000001ff00 */
[----:B------:R-:W-:Y:S02]  /*5970*/  LOP3.LUT P1, RZ, R96, 0xff, RZ, 0xc0, !PT ;  /* 0x000000ff60ff7812 */ /* 0x000fe4000782c0ff */
[----:B------:R-:W-:Y:S02]  /*5980*/  CS2R R54, SRZ ;  /* 0x0000000000367805 */ /* 0x000fe4000001ff00 */
[----:B------:R-:W-:Y:S02]  /*5990*/  SEL R0, RZ, 0xffffffff, P2 ;  /* 0xffffffffff007807 */ /* 0x000fe40001000000 */
[----:B------:R-:W-:Y:S02]  /*59a0*/  CS2R R52, SRZ ;  /* 0x0000000000347805 */ /* 0x000fe4000001ff00 */
[----:B------:R-:W-:Y:S04]  /*59b0*/  SEL R3, RZ, 0xffffffff, P0 ;  /* 0xffffffffff037807 */ /* 0x000fe80000000000 */
[----:B------:R-:W-:Y:S04]  /*59c0*/  @P3 SEL R0, R3, R0, !P1 ;  /* 0x0000000003003207 */ /* 0x000fe80004800000 */
[----:B------:R-:W-:Y:S04]  /*59d0*/  LOP3.LUT R0, R0, 0x1, RZ, 0xc0, !PT ;  /* 0x0000000100007812 */ /* 0x000fe800078ec0ff */
[----:B------:R-:W-:Y:S01]  /*59e0*/  ISETP.NE.U32.AND P0, PT, R0, 0x1, PT ;  /* 0x000000010000780c */ /* 0x000fe20003f05070 */
[----:B------:R-:W-:Y:S01]  /*59f0*/  @!UPT UIADD3 URZ, UPT, UPT, URZ, URZ, URZ ;  /* 0x000000fffffff290 */ /* 0x000fe2000fffe0ff */
[----:B------:R-:W-:Y:S11]  /*5a00*/  @!P5 BRA `(.L_x_97) ;  /* 0x00000000000cd947 */ /* 0x000ff60003800000 */
[----:B------:R-:W-:Y:S04]  /*5a10*/  SHF.L.U32 R3, R106, 0x1f, RZ ;  /* 0x0000001f6a037819 */ /* 0x000fe800000006ff */
[----:B------:R-:W1:Y:S02]  /*5a20*/  SYNCS.PHASECHK.TRANS64.TRYWAIT P1, [UR43+0xd0], R3 ;  /* 0x0000d003ff0075a7 */ /* 0x000e64000802112b */
[----:B-1----:R-:W-:Y:S05]  /*5a30*/  @!P1 BRA `(.L_x_98) ;  /* 0x00000018002c9947 */ /* 0x002fea0003800000 */
.L_x_97:
[----:B------:R-:W-:Y:S05]  /*5a40*/  BSYNC B0 ;  /* 0x0000000000007941 */ /* 0x000fea0003800000 */
.L_x_96:
[----:B------:R2:W1:Y:S01]  /*5a50*/  @P0 LDS.128 R56, [R103+UR43+0x200] ;  /* 0x0002002b67380984 */ /* 0x0004620008000c00 */
[----:B------:R-:W-:Y:S01]  /*5a60*/  UIADD3 UR4, UPT, UPT, UR43, 0xd8, URZ ;  /* 0x000000d82b047890 */ /* 0x000fe2000fffe0ff */
[----:B------:R-:W-:Y:S02]  /*5a70*/  LOP3.LUT R106, R106, 0x1, RZ, 0x3c, !PT ;  /* 0x000000016a6a7812 */ /* 0x000fe400078e3cff */
[----:B------:R2:W1:Y:S01]  /*5a80*/  @P0 LDS.128 R52, [R102+0x10] ;  /* 0x0000100066340984 */ /* 0x0004620000000c00 */
[----:B------:R-:W-:Y:S01]  /*5a90*/  UPRMT UR4, UR37, 0x654, UR4 ;  /* 0x0000065425047896 */ /* 0x000fe20008000004 */
[----:B------:R-:W-:Y:S01]  /*5aa0*/  @!PT LDS RZ, [RZ] ;  /* 0x00000000fffff984 */ /* 0x000fe20000000800 */
[----:B------:R-:W-:Y:S01]  /*5ab0*/  @!PT LDS RZ, [RZ] ;  /* 0x00000000fffff984 */ /* 0x000fe20000000800 */
[----:B------:R-:W-:Y:S01]  /*5ac0*/  @!PT LDS RZ, [RZ] ;  /* 0x00000000fffff984 */ /* 0x000fe20000000800 */
[----:B------:R-:W-:Y:S01]  /*5ad0*/  @!PT LDS RZ, [RZ] ;  /* 0x00000000fffff984 */ /* 0x000fe20000000800 */
[----:B------:R5:W-:Y:S06]  /*5ae0*/  MEMBAR.ALL.CTA ;  /* 0x0000000000007992 */ /* 0x000bec0000008000 */
[----:B-----5:R-:W5:Y:S02]  /*5af0*/  FENCE.VIEW.ASYNC.S ;  /* 0x00000000000073c6 */ /* 0x020f640000000000 */
[----:B-----5:R-:W-:Y:S03]  /*5b00*/  SYNCS.ARRIVE.TRANS64.RED.A1T0 RZ, [UR4], RZ ;  /* 0x000000ffffff79a7 */ /* 0x020fe60008100404 */
.L_x_95:
[----:B------:R-:W-:Y:S05]  /*5b10*/  BSYNC B1 ;  /* 0x0000000000017941 */ /* 0x000fea0003800000 */
.L_x_94:
[----:B-1----:R-:W-:Y:S04]  /*5b20*/  SHF.R.U32.HI R3, RZ, 0x15, R32 ;  /* 0x00000015ff037819 */ /* 0x002fe80000011620 */
[----:B------:R-:W-:Y:S01]  /*5b30*/  LOP3.LUT P0, RZ, R3, 0x3, R104, 0x48, !PT ;  /* 0x0000000303ff7812 */ /* 0x000fe20007804868 */
[----:B------:R-:W-:Y:S01]  /*5b40*/  @!UPT UIADD3 URZ, UPT, UPT, URZ, URZ, URZ ;  /* 0x000000fffffff290 */ /* 0x000fe2000fffe0ff */
[----:B----4-:R-:W-:Y:S11]  /*5b50*/  @P4 BRA `(.L_x_99) ;  /* 0x0000000000084947 */ /* 0x010ff60003800000 */
[----:B------:R-:W1:Y:S02]  /*5b60*/  SYNCS.PHASECHK.TRANS64.TRYWAIT P1, [R92+URZ+0x110], R7 ;  /* 0x000110075c0075a7 */ /* 0x000e6400080211ff */
[----:B-1----:R-:W-:Y:S05]  /*5b70*/  @!P1 BRA `(.L_x_100) ;  /* 0x0000001400f49947 */ /* 0x002fea0003800000 */
.L_x_99:
[----:B------:R-:W-:Y:S05]  /*5b80*/  @!P0 BRA `(.L_x_101) ;  /* 0x0000000000408947 */ /* 0x000fea0003800000 */
[----:B------:R-:W4:Y:S01]  /*5b90*/  LDCU.64 UR8, c[0x4][0x70] ;  /* 0x01000e00ff0877ac */ /* 0x000f220008000a00 */
[----:B------:R-:W-:Y:S01]  /*5ba0*/  MOV R3, 0x0 ;  /* 0x0000000000037802 */ /* 0x000fe20000000f00 */
[----:B------:R-:W-:Y:S02]  /*5bb0*/  HFMA2 R12, -RZ, RZ, 0, 5.9604644775390625e-08 ;  /* 0x00000001ff0c7431 */ /* 0x000fe400000001ff */
[----:B------:R-:W-:Y:S02]  /*5bc0*/  IMAD.MOV.U32 R8, RZ, RZ, 0x192 ;  /* 0x00000192ff087424 */ /* 0x000fe400078e00ff */
[----:B------:R-:W-:Y:S01]  /*5bd0*/  IMAD.MOV.U32 R13, RZ, RZ, RZ ;  /* 0x000000ffff0d7224 */ /* 0x000fe200078e00ff */
[----:B------:R-:W1:Y:S01]  /*5be0*/  LDCU.64 UR6, c[0x4][0x78] ;  /* 0x01000f00ff0677ac */ /* 0x000e620008000a00 */
[----:B------:R-:W2:Y:S01]  /*5bf0*/  LDC.64 R2, c[0x4][R3] ;  /* 0x0100000003027b82 */ /* 0x000ea20000000a00 */
[----:B------:R-:W5:Y:S01]  /*5c00*/  LDCU.64 UR4, c[0x4][0x10] ;  /* 0x01000200ff0477ac */ /* 0x000f620008000a00 */
[----:B----4-:R-:W-:Y:S01]  /*5c10*/  MOV R5, UR9 ;  /* 0x0000000900057c02 */ /* 0x010fe20008000f00 */
[----:B------:R-:W-:Y:S01]  /*5c20*/  IMAD.U32 R4, RZ, RZ, UR8 ;  /* 0x00000008ff047e24 */ /* 0x000fe2000f8e00ff */
[----:B-1----:R-:W-:Y:S01]  /*5c30*/  MOV R7, UR7 ;  /* 0x0000000700077c02 */ /* 0x002fe20008000f00 */
[----:B------:R-:W-:Y:S01]  /*5c40*/  IMAD.U32 R6, RZ, RZ, UR6 ;  /* 0x00000006ff067e24 */ /* 0x000fe2000f8e00ff */
[----:B-----5:R-:W-:Y:S01]  /*5c50*/  MOV R11, UR5 ;  /* 0x00000005000b7c02 */ /* 0x020fe20008000f00 */
[----:B------:R-:W-:Y:S02]  /*5c60*/  IMAD.U32 R10, RZ, RZ, UR4 ;  /* 0x00000004ff0a7e24 */ /* 0x000fe4000f8e00ff */
[----:B------:R-:W-:Y:S07]  /*5c70*/  LEPC R20, `(.L_x_101) ;  /* 0x000000001014794e */ /* 0x000fee0000000000 */
[----:B--23--:R-:W-:Y:S05]  /*5c80*/  CALL.ABS.NOINC R2 ;  /* 0x0000000002007343 */ /* 0x00cfea0003c00000 */
.L_x_101:
[----:B------:R-:W-:Y:S01]  /*5c90*/  LOP3.LUT P0, RZ, R101, 0x60, RZ, 0xc0, !PT ;  /* 0x0000006065ff7812 */ /* 0x000fe2000780c0ff */
[----:B------:R-:W-:Y:S05]  /*5ca0*/  WARPSYNC.ALL ;  /* 0x0000000000007948 */ /* 0x000fea0003800000 */
[----:B------:R-:W-:Y:S01]  /*5cb0*/  R2UR UR4, R32 ;  /* 0x00000000200472ca */ /* 0x000fe200000e0000 */
[----:B------:R-:W-:Y:S01]  /*5cc0*/  BSSY.RECONVERGENT B0, `(.L_x_102) ;  /* 0x00000a0000007945 */ /* 0x000fe20003800200 */
[-C--:B------:R-:W-:Y:S02]  /*5cd0*/  F2FP.F16.E4M3.UNPACK_B R50, R56.reuse ;  /* 0x00000038ff32723e */ /* 0x080fe400020006ff */
[----:B------:R-:W-:Y:S02]  /*5ce0*/  F2FP.F16.E4M3.UNPACK_B R63, R56.H1 ;  /* 0x00000038ff3f723e */ /* 0x000fe400030006ff */
[-C--:B------:R-:W-:Y:S01]  /*5cf0*/  F2FP.F16.E4M3.UNPACK_B R56, R57.reuse ;  /* 0x00000039ff38723e */ /* 0x080fe200020006ff */
[--C-:B------:R-:W-:Y:S01]  /*5d00*/  HADD2.F32 R48, -RZ, R50.reuse.H0_H0 ;  /* 0x20000032ff307230 */ /* 0x100fe20000004100 */
[----:B------:R-:W-:Y:S01]  /*5d10*/  F2FP.F16.E4M3.UNPACK_B R57, R57.H1 ;  /* 0x00000039ff39723e */ /* 0x000fe200030006ff */
[----:B------:R-:W-:Y:S01]  /*5d20*/  HADD2.F32 R50, -RZ, R50.H1_H1 ;  /* 0x30000032ff327230 */ /* 0x000fe20000004100 */
[-C--:B------:R-:W-:Y:S01]  /*5d30*/  F2FP.F16.E4M3.UNPACK_B R66, R52.reuse ;  /* 0x00000034ff42723e */ /* 0x080fe200020006ff */
[--C-:B------:R-:W-:Y:S01]  /*5d40*/  HADD2.F32 R51, -RZ, R63.reuse.H0_H0 ;  /* 0x2000003fff337230 */ /* 0x100fe20000004100 */
[----:B------:R-:W-:Y:S01]  /*5d50*/  F2FP.F16.E4M3.UNPACK_B R68, R52.H1 ;  /* 0x00000034ff44723e */ /* 0x000fe200030006ff */
[----:B-1----:R-:W-:Y:S01]  /*5d60*/  LDTM.16dp32bit_t0_t15.x32 R4, tmem[UR4] ;  /* 0x00000004000479ee */ /* 0x002fe20008a80000 */
[----:B------:R-:W3:Y:S01]  /*5d70*/  LDTM.16dp32bit_t16_t31.x32 R4, tmem[UR4+0x20] ;  /* 0x00002004000479ee */ /* 0x000ee20008aa0000 */
[----:B------:R-:W-:Y:S01]  /*5d80*/  NOP ;  /* 0x0000000000007918 */ /* 0x000fe20000000000 */
[----:B------:R-:W-:Y:S01]  /*5d90*/  R2UR UR5, R92 ;  /* 0x000000005c0572ca */ /* 0x000fe200000e0000 */
[--C-:B------:R-:W-:Y:S01]  /*5da0*/  HADD2.F32 R65, -RZ, R66.reuse.H0_H0 ;  /* 0x20000042ff417230 */ /* 0x100fe20000004100 */
[----:B------:R-:W-:Y:S01]  /*5db0*/  F2FP.F16.E4M3.UNPACK_B R61, R58 ;  /* 0x0000003aff3d723e */ /* 0x000fe200020006ff */
[----:B------:R-:W-:Y:S01]  /*5dc0*/  HADD2.F32 R67, -RZ, R66.H1_H1 ;  /* 0x30000042ff437230 */ /* 0x000fe20000004100 */
[-C--:B------:R-:W-:Y:S01]  /*5dd0*/  F2FP.F16.E4M3.UNPACK_B R70, R53.reuse ;  /* 0x00000035ff46723e */ /* 0x080fe200020006ff */
[----:B------:R-:W-:Y:S01]  /*5de0*/  HADD2.F32 R52, -RZ, R63.H1_H1 ;  /* 0x3000003fff347230 */ /* 0x000fe20000004100 */
[----:B------:R-:W-:Y:S01]  /*5df0*/  F2FP.F16.E4M3.UNPACK_B R72, R53.H1 ;  /* 0x00000035ff48723e */ /* 0x000fe200030006ff */
[----:B------:R-:W-:Y:S01]  /*5e00*/  HADD2.F32 R53, -RZ, R56.H0_H0 ;  /* 0x20000038ff357230 */ /* 0x000fe20000004100 */
[-C--:B------:R-:W-:Y:S01]  /*5e10*/  F2FP.F16.E4M3.UNPACK_B R74, R54.reuse ;  /* 0x00000036ff4a723e */ /* 0x080fe200020006ff */
[----:B------:R-:W-:Y:S01]  /*5e20*/  HADD2.F32 R69, -RZ, R70.H0_H0 ;  /* 0x20000046ff457230 */ /* 0x000fe20000004100 */
[----:B------:R-:W-:Y:S01]  /*5e30*/  F2FP.F16.E4M3.UNPACK_B R76, R54.H1 ;  /* 0x00000036ff4c723e */ /* 0x000fe200030006ff */
[----:B------:R-:W-:Y:S01]  /*5e40*/  HADD2.F32 R54, -RZ, R56.H1_H1 ;  /* 0x30000038ff367230 */ /* 0x000fe20000004100 */
[----:B------:R-:W-:Y:S01]  /*5e50*/  F2FP.F16.E4M3.UNPACK_B R60, R58.H1 ;  /* 0x0000003aff3c723e */ /* 0x000fe200030006ff */
[----:B------:R-:W-:Y:S01]  /*5e60*/  UIADD3 UR5, UPT, UPT, UR5, 0x130, URZ ;  /* 0x0000013005057890 */ /* 0x000fe2000fffe0ff */
[----:B------:R-:W-:Y:S01]  /*5e70*/  HADD2.F32 R58, -RZ, R61.H1_H1 ;  /* 0x3000003dff3a7230 */ /* 0x000fe20000004100 */
[----:B------:R-:W-:Y:S01]  /*5e80*/  F2FP.F16.E4M3.UNPACK_B R77, R55 ;  /* 0x00000037ff4d723e */ /* 0x000fe200020006ff */
[----:B------:R-:W-:Y:S01]  /*5e90*/  HADD2.F32 R70, -RZ, R70.H1_H1 ;  /* 0x30000046ff467230 */ /* 0x000fe20000004100 */
[----:B------:R-:W-:Y:S01]  /*5ea0*/  UPRMT UR5, UR37, 0x654, UR5 ;  /* 0x0000065425057896 */ /* 0x000fe20008000005 */
[--C-:B------:R-:W-:Y:S01]  /*5eb0*/  HADD2.F32 R73, -RZ, R74.reuse.H0_H0 ;  /* 0x2000004aff497230 */ /* 0x100fe20000004100 */
[----:B------:R-:W-:Y:S01]  /*5ec0*/  F2FP.F16.E4M3.UNPACK_B R62, R59 ;  /* 0x0000003bff3e723e */ /* 0x000fe200020006ff */
[----:B------:R-:W-:Y:S01]  /*5ed0*/  HADD2.F32 R74, -RZ, R74.H1_H1 ;  /* 0x3000004aff4a7230 */ /* 0x000fe20000004100 */
[----:B------:R-:W-:Y:S01]  /*5ee0*/  F2FP.F16.E4M3.UNPACK_B R78, R55.H1 ;  /* 0x00000037ff4e723e */ /* 0x000fe200030006ff */
[C---:B---3--:R-:W-:Y:S01]  /*5ef0*/  FMUL R4, R47.reuse, R4 ;  /* 0x000000042f047220 */ /* 0x048fe20000400000 */
[C---:B------:R-:W-:Y:S01]  /*5f00*/  FMUL R5, R47.reuse, R5 ;  /* 0x000000052f057220 */ /* 0x040fe20000400000 */
[C---:B------:R-:W-:Y:S01]  /*5f10*/  FMUL R8, R47.reuse, R8 ;  /* 0x000000082f087220 */ /* 0x040fe20000400000 */
[----:B------:R-:W-:Y:S01]  /*5f20*/  FMUL R9, R47, R9 ;  /* 0x000000092f097220 */ /* 0x000fe20000400000 */
[----:B------:R-:W-:Y:S01]  /*5f30*/  SYNCS.ARRIVE.TRANS64.RED.A1T0 RZ, [UR5], RZ ;  /* 0x000000ffffff79a7 */ /* 0x000fe20008100405 */
[C---:B------:R-:W-:Y:S01]  /*5f40*/  FFMA R4, R49.reuse, R48, R4 ;  /* 0x0000003031047223 */ /* 0x040fe20000000004 */
[----:B------:R-:W-:Y:S01]  /*5f50*/  FFMA R5, R49, R50, R5 ;  /* 0x0000003231057223 */ /* 0x000fe20000000005 */
[C---:B------:R-:W-:Y:S01]  /*5f60*/  FMUL R12, R47.reuse, R12 ;  /* 0x0000000c2f0c7220 */ /* 0x040fe20000400000 */
        /* <DEDUP_REMOVED lines=9> */
[----:B------:R-:W-:Y:S02]  /*6000*/  HADD2.F32 R48, -RZ, R77.H1_H1 ;  /* 0x3000004dff307230 */ /* 0x000fe40000004100 */
[C---:B------:R-:W-:Y:S01]  /*6010*/  FMUL R28, R47.reuse, R32 ;  /* 0x000000202f1c7220 */ /* 0x040fe20000400000 */
[C---:B------:R-:W-:Y:S01]  /*6020*/  FMUL R29, R47.reuse, R33 ;  /* 0x000000212f1d7220 */ /* 0x040fe20000400000 */
[C---:B------:R-:W-:Y:S01]  /*6030*/  FMUL R6, R47.reuse, R6 ;  /* 0x000000062f067220 */ /* 0x040fe20000400000 */
[C---:B------:R-:W-:Y:S01]  /*6040*/  FMUL R7, R47.reuse, R7 ;  /* 0x000000072f077220 */ /* 0x040fe20000400000 */
[--C-:B------:R-:W-:Y:S02]  /*6050*/  HADD2.F32 R55, -RZ, R57.reuse.H0_H0 ;  /* 0x20000039ff377230 */ /* 0x100fe40000004100 */
[----:B------:R-:W-:Y:S01]  /*6060*/  FMUL R10, R47, R10 ;  /* 0x0000000a2f0a7220 */ /* 0x000fe20000400000 */
[C---:B------:R-:W-:Y:S01]  /*6070*/  FFMA R6, R49.reuse, R51, R6 ;  /* 0x0000003331067223 */ /* 0x040fe20000000006 */
[----:B------:R-:W-:Y:S02]  /*6080*/  HADD2.F32 R56, -RZ, R57.H1_H1 ;  /* 0x30000039ff387230 */ /* 0x000fe40000004100 */
[C---:B------:R-:W-:Y:S01]  /*6090*/  FFMA R7, R49.reuse, R52, R7 ;  /* 0x0000003431077223 */ /* 0x040fe20000000007 */
[C---:B------:R-:W-:Y:S01]  /*60a0*/  FFMA R8, R49.reuse, R53, R8 ;  /* 0x0000003531087223 */ /* 0x040fe20000000008 */
[C---:B------:R-:W-:Y:S01]  /*60b0*/  FFMA R9, R49.reuse, R54, R9 ;  /* 0x0000003631097223 */ /* 0x040fe20000000009 */
[----:B------:R-:W-:Y:S02]  /*60c0*/  HADD2.F32 R57, -RZ, R61.H0_H0 ;  /* 0x2000003dff397230 */ /* 0x000fe40000004100 */
[----:B------:R-:W-:Y:S01]  /*60d0*/  FFMA R10, R49, R55, R10 ;  /* 0x00000037310a7223 */ /* 0x000fe2000000000a */
[----:B------:R-:W-:Y:S01]  /*60e0*/  F2FP.SATFINITE.E4M3.F32.PACK_AB_MERGE_C R92, R7, R6, RZ ;  /* 0x00000006075c723e */ /* 0x000fe200048070ff */
[----:B------:R-:W-:Y:S02]  /*60f0*/  HADD2.F32 R61, -RZ, R62.H0_H0 ;  /* 0x2000003eff3d7230 */ /* 0x000fe40000004100 */
[----:B------:R-:W-:Y:S01]  /*6100*/  FMUL R11, R47, R11 ;  /* 0x0000000b2f0b7220 */ /* 0x000fe20000400000 */
[----:B------:R-:W-:Y:S01]  /*6110*/  F2FP.F16.E4M3.UNPACK_B R64, R59.H1 ;  /* 0x0000003bff40723e */ /* 0x000fe200030006ff */
[----:B------:R-:W-:Y:S01]  /*6120*/  HADD2.F32 R59, -RZ, R60.H0_H0 ;  /* 0x2000003cff3b7230 */ /* 0x000fe20000004100 */
[----:B------:R-:W-:Y:S01]  /*6130*/  F2FP.SATFINITE.E4M3.F32.PACK_AB_MERGE_C R92, R5, R4, R92 ;  /* 0x00000004055c723e */ /* 0x000fe2000480705c */
[C---:B------:R-:W-:Y:S01]  /*6140*/  FFMA R11, R49.reuse, R56, R11 ;  /* 0x00000038310b7223 */ /* 0x040fe2000000000b */
[C---:B------:R-:W-:Y:S01]  /*6150*/  FFMA R12, R49.reuse, R57, R12 ;  /* 0x00000039310c7223 */ /* 0x040fe2000000000c */
[----:B------:R-:W-:Y:S01]  /*6160*/  FFMA R13, R49, R58, R13 ;  /* 0x0000003a310d7223 */ /* 0x000fe2000000000d */
[----:B------:R-:W-:Y:S02]  /*6170*/  HADD2.F32 R62, -RZ, R62.H1_H1 ;  /* 0x3000003eff3e7230 */ /* 0x000fe40000004100 */
[----:B------:R-:W-:Y:S01]  /*6180*/  FMUL R14, R47, R14 ;  /* 0x0000000e2f0e7220 */ /* 0x000fe20000400000 */
[----:B------:R-:W-:Y:S01]  /*6190*/  HADD2.F32 R60, -RZ, R60.H1_H1 ;  /* 0x3000003cff3c7230 */ /* 0x000fe20000004100 */
[----:B------:R-:W-:Y:S01]  /*61a0*/  F2FP.SATFINITE.E4M3.F32.PACK_AB_MERGE_C R93, R11, R10, RZ ;  /* 0x0000000a0b5d723e */ /* 0x000fe200048070ff */
[----:B------:R-:W-:Y:S02]  /*61b0*/  HADD2.F32 R51, -RZ, R77.H0_H0 ;  /* 0x2000004dff337230 */ /* 0x000fe40000004100 */
[----:B------:R-:W-:Y:S01]  /*61c0*/  FFMA R14, R49, R59, R14 ;  /* 0x0000003b310e7223 */ /* 0x000fe2000000000e */
[----:B------:R-:W-:Y:S01]  /*61d0*/  FMUL R15, R47, R15 ;  /* 0x0000000f2f0f7220 */ /* 0x000fe20000400000 */
[--C-:B------:R-:W-:Y:S01]  /*61e0*/  HADD2.F32 R63, -RZ, R64.reuse.H0_H0 ;  /* 0x20000040ff3f7230 */ /* 0x100fe20000004100 */
[----:B------:R-:W-:Y:S01]  /*61f0*/  F2FP.SATFINITE.E4M3.F32.PACK_AB_MERGE_C R93, R9, R8, R93 ;  /* 0x00000008095d723e */ /* 0x000fe2000480705d */
[----:B------:R-:W-:Y:S02]  /*6200*/  HADD2.F32 R64, -RZ, R64.H1_H1 ;  /* 0x30000040ff407230 */ /* 0x000fe40000004100 */
[C---:B------:R-:W-:Y:S01]  /*6210*/  FFMA R15, R49.reuse, R60, R15 ;  /* 0x0000003c310f7223 */ /* 0x040fe2000000000f */
[C---:B------:R-:W-:Y:S01]  /*6220*/  FFMA R16, R49.reuse, R61, R16 ;  /* 0x0000003d31107223 */ /* 0x040fe20000000010 */
[----:B------:R-:W-:Y:S01]  /*6230*/  FFMA R17, R49, R62, R17 ;  /* 0x0000003e31117223 */ /* 0x000fe20000000011 */
[C---:B------:R-:W-:Y:S01]  /*6240*/  FMUL R18, R47.reuse, R18 ;  /* 0x000000122f127220 */ /* 0x040fe20000400000 */
[C---:B------:R-:W-:Y:S01]  /*6250*/  FMUL R19, R47.reuse, R19 ;  /* 0x000000132f137220 */ /* 0x040fe20000400000 */
[--C-:B------:R-:W-:Y:S02]  /*6260*/  HADD2.F32 R66, -RZ, R68.reuse.H0_H0 ;  /* 0x20000044ff427230 */ /* 0x100fe40000004100 */
[----:B------:R-:W-:Y:S01]  /*6270*/  FMUL R3, R47, R22 ;  /* 0x000000162f037220 */ /* 0x000fe20000400000 */
[C---:B------:R-:W-:Y:S01]  /*6280*/  FFMA R18, R49.reuse, R63, R18 ;  /* 0x0000003f31127223 */ /* 0x040fe20000000012 */
[----:B------:R-:W-:Y:S02]  /*6290*/  HADD2.F32 R68, -RZ, R68.H1_H1 ;  /* 0x30000044ff447230 */ /* 0x000fe40000004100 */
[----:B------:R-:W-:Y:S01]  /*62a0*/  FFMA R19, R49, R64, R19 ;  /* 0x0000004031137223 */ /* 0x000fe20000000013 */
[----:B------:R-:W-:Y:S01]  /*62b0*/  FMUL R23, R47, R23 ;  /* 0x000000172f177220 */ /* 0x000fe20000400000 */
[C---:B------:R-:W-:Y:S01]  /*62c0*/  FFMA R0, R49.reuse, R65, R0 ;  /* 0x0000004131007223 */ /* 0x040fe20000000000 */
[C---:B------:R-:W-:Y:S01]  /*62d0*/  FFMA R2, R49.reuse, R67, R2 ;  /* 0x0000004331027223 */ /* 0x040fe20000000002 */
[--C-:B------:R-:W-:Y:S02]  /*62e0*/  HADD2.F32 R71, -RZ, R72.reuse.H0_H0 ;  /* 0x20000048ff477230 */ /* 0x100fe40000004100 */
[----:B------:R-:W-:Y:S01]  /*62f0*/  FFMA R3, R49, R66, R3 ;  /* 0x0000004231037223 */ /* 0x000fe20000000003 */
[----:B------:R-:W-:Y:S02]  /*6300*/  HADD2.F32 R72, -RZ, R72.H1_H1 ;  /* 0x30000048ff487230 */ /* 0x000fe40000004100 */
[----:B------:R-:W-:Y:S01]  /*6310*/  FMUL R22, R47, R26 ;  /* 0x0000001a2f167220 */ /* 0x000fe20000400000 */
        /* <DEDUP_REMOVED lines=18> */
[----:B------:R-:W-:Y:S01]  /*6440*/  F2FP.SATFINITE.E4M3.F32.PACK_AB_MERGE_C R94, R15, R14, RZ ;  /* 0x0000000e0f5e723e */ /* 0x000fe200048070ff */
[----:B------:R-:W-:Y:S01]  /*6450*/  FFMA R28, R49, R51, R28 ;  /* 0x00000033311c7223 */ /* 0x000fe2000000001c */
[----:B------:R-:W-:Y:S01]  /*6460*/  F2FP.SATFINITE.E4M3.F32.PACK_AB_MERGE_C R95, R19, R18, RZ ;  /* 0x00000012135f723e */ /* 0x000fe200048070ff */
[C---:B------:R-:W-:Y:S01]  /*6470*/  FFMA R29, R49.reuse, R48, R29 ;  /* 0x00000030311d7223 */ /* 0x040fe2000000001d */
[C---:B------:R-:W-:Y:S01]  /*6480*/  FFMA R30, R49.reuse, R77, R30 ;  /* 0x0000004d311e7223 */ /* 0x040fe2000000001e */
[----:B------:R-:W-:Y:S01]  /*6490*/  FFMA R35, R49, R50, R35 ;  /* 0x0000003231237223 */ /* 0x000fe20000000023 */
[----:B------:R-:W-:Y:S02]  /*64a0*/  F2FP.SATFINITE.E4M3.F32.PACK_AB_MERGE_C R94, R13, R12, R94 ;  /* 0x0000000c0d5e723e */ /* 0x000fe4000480705e */
[----:B------:R-:W-:Y:S02]  /*64b0*/  F2FP.SATFINITE.E4M3.F32.PACK_AB_MERGE_C R95, R17, R16, R95 ;  /* 0x00000010115f723e */ /* 0x000fe4000480705f */
[----:B------:R-:W-:Y:S02]  /*64c0*/  F2FP.SATFINITE.E4M3.F32.PACK_AB_MERGE_C R113, R23, R3, RZ ;  /* 0x000000031771723e */ /* 0x000fe400048070ff */
[----:B------:R-:W-:Y:S01]  /*64d0*/  F2FP.SATFINITE.E4M3.F32.PACK_AB_MERGE_C R114, R27, R22, RZ ;  /* 0x000000161b72723e */ /* 0x000fe200048070ff */
[----:B------:R1:W-:Y:S01]  /*64e0*/  STS.128 [R103+UR43+0x1200], R92 ;  /* 0x0012005c67007988 */ /* 0x0003e20008000c2b */
[----:B------:R-:W-:Y:S02]  /*64f0*/  F2FP.SATFINITE.E4M3.F32.PACK_AB_MERGE_C R116, R31, R26, RZ ;  /* 0x0000001a1f74723e */ /* 0x000fe400048070ff */
[----:B------:R-:W-:Y:S02]  /*6500*/  F2FP.SATFINITE.E4M3.F32.PACK_AB_MERGE_C R117, R35, R30, RZ ;  /* 0x0000001e2375723e */ /* 0x000fe400048070ff */
[----:B------:R-:W-:Y:S02]  /*6510*/  F2FP.SATFINITE.E4M3.F32.PACK_AB_MERGE_C R112, R2, R0, R113 ;  /* 0x000000000270723e */ /* 0x000fe40004807071 */
[----:B------:R-:W-:Y:S02]  /*6520*/  F2FP.SATFINITE.E4M3.F32.PACK_AB_MERGE_C R113, R21, R20, R114 ;  /* 0x000000141571723e */ /* 0x000fe40004807072 */
[----:B------:R-:W-:Y:S02]  /*6530*/  F2FP.SATFINITE.E4M3.F32.PACK_AB_MERGE_C R114, R25, R24, R116 ;  /* 0x000000181972723e */ /* 0x000fe40004807074 */
[----:B------:R-:W-:Y:S02]  /*6540*/  F2FP.SATFINITE.E4M3.F32.PACK_AB_MERGE_C R115, R29, R28, R117 ;  /* 0x0000001c1d73723e */ /* 0x000fe40004807075 */
[----:B------:R-:W-:Y:S03]  /*6550*/  IADD3 R116, PT, PT, R44, 0x1, RZ ;  /* 0x000000012c747810 */ /* 0x000fe60007ffe0ff */
[----:B------:R1:W-:Y:S01]  /*6560*/  STS.128 [R102+0x1010], R112 ;  /* 0x0010107066007388 */ /* 0x0003e20000000c00 */
[----:B------:R-:W-:Y:S01]  /*6570*/  @!PT LDS RZ, [RZ] ;  /* 0x00000000fffff984 */ /* 0x000fe20000000800 */
[----:B------:R-:W-:Y:S01]  /*6580*/  @!PT LDS RZ, [RZ] ;  /* 0x00000000fffff984 */ /* 0x000fe20000000800 */
[----:B------:R-:W-:Y:S01]  /*6590*/  @!PT LDS RZ, [RZ] ;  /* 0x00000000fffff984 */ /* 0x000fe20000000800 */
[----:B------:R-:W-:Y:S01]  /*65a0*/  @!PT LDS RZ, [RZ] ;  /* 0x00000000fffff984 */ /* 0x000fe20000000800 */
[----:B------:R3:W-:Y:S07]  /*65b0*/  MEMBAR.ALL.CTA ;  /* 0x0000000000007992 */ /* 0x0007ee0000008000 */
[----:B---3--:R-:W3:Y:S02]  /*65c0*/  FENCE.VIEW.ASYNC.S ;  /* 0x00000000000073c6 */ /* 0x008ee40000000000 */
[----:B---3--:R-:W-:Y:S06]  /*65d0*/  BAR.SYNC.DEFER_BLOCKING 0x1, 0x80 ;  /* 0x0042000000007b1d */ /* 0x008fec0000010000 */
[----:B------:R-:W-:Y:S05]  /*65e0*/  @P0 BRA `(.L_x_103) ;  /* 0x0000000000340947 */ /* 0x000fea0003800000 */
[----:B------:R-:W-:Y:S01]  /*65f0*/  UIADD3 UR12, UPT, UPT, UR43, 0x1200, URZ ;  /* 0x000012002b0c7890 */ /* 0x000fe2000fffe0ff */
[----:B------:R-:W-:Y:S01]  /*6600*/  R2UR UR9, R91 ;  /* 0x000000005b0972ca */ /* 0x000fe200000e0000 */
[----:B------:R-:W-:Y:S01]  /*6610*/  UIADD3 UR10, UP0, UPT, UR46, 0x680, URZ ;  /* 0x000006802e0a7890 */ /* 0x000fe2000ff1e0ff */
[----:B------:R-:W-:Y:S01]  /*6620*/  R2UR UR8, R97 ;  /* 0x00000000610872ca */ /* 0x000fe200000e0000 */
[----:B------:R-:W-:Y:S02]  /*6630*/  UMOV UR7, UR36 ;  /* 0x0000002400077c82 */ /* 0x000fe40008000000 */
[----:B------:R-:W-:Y:S01]  /*6640*/  IMAD.U32 R109, RZ, RZ, UR12 ;  /* 0x0000000cff6d7e24 */ /* 0x000fe2000f8e00ff */
[----:B------:R-:W-:Y:S04]  /*6650*/  UIADD3.X UR11, UPT, UPT, URZ, UR47, URZ, UP0, !UPT ;  /* 0x0000002fff0b7290 */ /* 0x000fe800087fe4ff */
[----:B------:R-:W-:Y:S03]  /*6660*/  R2UR UR4, R109 ;  /* 0x000000006d0472ca */ /* 0x000fe600000e0000 */
[----:B------:R-:W-:Y:S02]  /*6670*/  USHF.L.U32 UR5, UR9, 0x6, URZ ;  /* 0x0000000609057899 */ /* 0x000fe400080006ff */
[----:B------:R-:W-:Y:S09]  /*6680*/  USHF.L.U32 UR6, UR8, 0x6, URZ ;  /* 0x0000000608067899 */ /* 0x000ff200080006ff */
[----:B------:R3:W-:Y:S01]  /*6690*/  UTMASTG.3D [UR4], [UR10] ;  /* 0x000000040a0073b5 */ /* 0x0007e20008010000 */
[----:B------:R0:W-:Y:S01]  /*66a0*/  UTMACMDFLUSH ;  /* 0x00000000000079b7 */ /* 0x0001e20000000000 */
[----:B---3--:R-:W-:Y:S04]  /*66b0*/  DEPBAR.LE SB0, 0x0 ;  /* 0x000080000000791a */ /* 0x008fe80000000000 */
.L_x_103:
[----:B------:R-:W-:Y:S05]  /*66c0*/  BSYNC.RECONVERGENT B0 ;  /* 0x0000000000007941 */ /* 0x000fea0003800200 */
.L_x_102:
[----:B------:R-:W-:Y:S01]  /*66d0*/  BAR.SYNC.DEFER_BLOCKING 0x1, 0x80 ;  /* 0x0042000000007b1d */ /* 0x000fe20000010000 */
[----:B------:R-:W-:Y:S01]  /*66e0*/  ISETP.NE.AND P2, PT, R110, RZ, PT ;  /* 0x000000ff6e00720c */ /* 0x000fe20003f45270 */
[----:B------:R-:W-:Y:S01]  /*66f0*/  IMAD.IADD R91, R43, 0x1, R79 ;  /* 0x000000012b5b7824 */ /* 0x000fe200078e024f */
[----:B------:R-:W-:Y:S01]  /*6700*/  ISETP.NE.AND P0, PT, R111, 0x2, PT ;  /* 0x000000026f00780c */ /* 0x000fe20003f05270 */
[----:B------:R-:W-:Y:S01]  /*6710*/  IMAD.IADD R97, R45, 0x1, R90 ;  /* 0x000000012d617824 */ /* 0x000fe200078e025a */
[----:B------:R-:W-:Y:S02]  /*6720*/  ISETP.NE.AND P1, PT, R116, 0x4, PT ;  /* 0x000000047400780c */ /* 0x000fe40003f25270 */
[----:B------:R-:W-:Y:S02]  /*6730*/  SEL R0, RZ, 0x1, P0 ;  /* 0x00000001ff007807 */ /* 0x000fe40000000000 */
[----:B------:R-:W-:Y:S02]  /*6740*/  SEL R3, RZ, 0x1, P1 ;  /* 0x00000001ff037807 */ /* 0x000fe40000800000 */
[----:B------:R-:W-:Y:S02]  /*6750*/  LOP3.LUT R107, R107, R0, RZ, 0x3c, !PT ;  /* 0x000000006b6b7212 */ /* 0x000fe400078e3cff */
[----:B------:R-:W-:Y:S02]  /*6760*/  LOP3.LUT R108, R108, R3, RZ, 0x3c, !PT ;  /* 0x000000036c6c7212 */ /* 0x000fe400078e3cff */
[----:B------:R-:W-:Y:S02]  /*6770*/  @P2 R2UR UR36, R105 ;  /* 0x00000000692422ca */ /* 0x000fe400000e0000 */
[----:B------:R-:W-:Y:S02]  /*6780*/  SEL R111, R111, RZ, P0 ;  /* 0x000000ff6f6f7207 */ /* 0x000fe40000000000 */
[----:B------:R-:W-:Y:S01]  /*6790*/  SEL R44, R116, RZ, P1 ;  /* 0x000000ff742c7207 */ /* 0x000fe20000800000 */
[----:B------:R-:W-:Y:S10]  /*67a0*/  @P2 BRA `(.L_x_104) ;  /* 0xffffffe400842947 */ /* 0x000ff4000383ffff */
[----:B------:R-:W-:Y:S05]  /*67b0*/  EXIT ;  /* 0x000000000000794d */ /* 0x000fea0003800000 */
.L_x_20:
[----:B--2---:R2:W1:Y:S02]  /*67c0*/  SYNCS.PHASECHK.TRANS64.TRYWAIT P0, [R3+URZ+0x160], R2 ;  /* 0x00016002030075a7 */ /* 0x00446400080011ff */
[----:B-1----:R-:W-:Y:S05]  /*67d0*/  @!P0 NANOSLEEP.SYNCS 0x989680 ;  /* 0x009896800000895d */ /* 0x002fea0003900000 */
[----:B------:R-:W1:Y:S02]  /*67e0*/  @!P0 SYNCS.PHASECHK.TRANS64 P0, [R3+URZ+0x160], R2 ;  /* 0x00016002030085a7 */ /* 0x000e6400080010ff */
[----:B-1----:R-:W-:Y:S05]  /*67f0*/  @!P0 BRA `(.L_x_20) ;  /* 0xfffffffc00f08947 */ /* 0x002fea000383ffff */
[----:B------:R-:W-:Y:S05]  /*6800*/  BRA `(.L_x_105) ;  /* 0xffffffac00b07947 */ /* 0x000fea000383ffff */
.L_x_23:
[----:B-1----:R-:W-:-:S07]  /*6810*/  MOV R2, UR33 ;  /* 0x0000002100027c02 */ /* 0x002fce0008000f00 */
.L_x_106:
[----:B-1----:R1:W2:Y:S02]  /*6820*/  SYNCS.PHASECHK.TRANS64.TRYWAIT P0, [R2+URZ+0x68], R5 ;  /* 0x00006805020075a7 */ /* 0x0022a400080011ff */
[----:B--2---:R-:W-:Y:S05]  /*6830*/  @!P0 NANOSLEEP.SYNCS 0x989680 ;  /* 0x009896800000895d */ /* 0x004fea0003900000 */
[----:B------:R-:W2:Y:S02]  /*6840*/  @!P0 SYNCS.PHASECHK.TRANS64 P0, [R2+URZ+0x68], R5 ;  /* 0x00006805020085a7 */ /* 0x000ea400080010ff */
[----:B--2---:R-:W-:Y:S05]  /*6850*/  @!P0 BRA `(.L_x_106) ;  /* 0xfffffffc00f08947 */ /* 0x004fea000383ffff */
[----:B------:R-:W-:Y:S05]  /*6860*/  BRA `(.L_x_22) ;  /* 0xffffffb000007947 */ /* 0x000fea000383ffff */
.L_x_29:
[----:B-1----:R-:W-:-:S07]  /*6870*/  MOV R2, UR17 ;  /* 0x0000001100027c02 */ /* 0x002fce0008000f00 */
.L_x_107:
[----:B-1----:R1:W2:Y:S02]  /*6880*/  SYNCS.PHASECHK.TRANS64.TRYWAIT P0, [R2+URZ+0x68], R5 ;  /* 0x00006805020075a7 */ /* 0x0022a400080011ff */
[----:B--2---:R-:W-:Y:S05]  /*6890*/  @!P0 NANOSLEEP.SYNCS 0x989680 ;  /* 0x009896800000895d */ /* 0x004fea0003900000 */
[----:B------:R-:W2:Y:S02]  /*68a0*/  @!P0 SYNCS.PHASECHK.TRANS64 P0, [R2+URZ+0x68], R5 ;  /* 0x00006805020085a7 */ /* 0x000ea400080010ff */
[----:B--2---:R-:W-:Y:S05]  /*68b0*/  @!P0 BRA `(.L_x_107) ;  /* 0xfffffffc00f08947 */ /* 0x004fea000383ffff */
[----:B------:R-:W-:Y:S05]  /*68c0*/  BRA `(.L_x_28) ;  /* 0xffffffb000a47947 */ /* 0x000fea000383ffff */
.L_x_33:
[----:B-1----:R1:W2:Y:S02]  /*68d0*/  SYNCS.PHASECHK.TRANS64.TRYWAIT P0, [R2+URZ+0xf0], R3 ;  /* 0x0000f003020075a7 */ /* 0x0022a400080011ff */
[----:B--2---:R-:W-:Y:S05]  /*68e0*/  @!P0 NANOSLEEP.SYNCS 0x989680 ;  /* 0x009896800000895d */ /* 0x004fea0003900000 */
[----:B------:R-:W2:Y:S02]  /*68f0*/  @!P0 SYNCS.PHASECHK.TRANS64 P0, [R2+URZ+0xf0], R3 ;  /* 0x0000f003020085a7 */ /* 0x000ea400080010ff */
[----:B--2---:R-:W-:Y:S05]  /*6900*/  @!P0 BRA `(.L_x_33) ;  /* 0xfffffffc00f08947 */ /* 0x004fea000383ffff */
[----:B------:R-:W-:Y:S05]  /*6910*/  BRA `(.L_x_108) ;  /* 0xffffffb400307947 */ /* 0x000fea000383ffff */
.L_x_37:
[----:B----4-:R-:W-:-:S07]  /*6920*/  MOV R0, UR5 ;  /* 0x0000000500007c02 */ /* 0x010fce0008000f00 */
.L_x_109:
[----:B-1----:R1:W2:Y:S02]  /*6930*/  SYNCS.PHASECHK.TRANS64.TRYWAIT P0, [R0+URZ], R3 ;  /* 0x00000003000075a7 */ /* 0x0022a400080011ff */
[----:B--2---:R-:W-:Y:S05]  /*6940*/  @!P0 NANOSLEEP.SYNCS 0x989680 ;  /* 0x009896800000895d */ /* 0x004fea0003900000 */
[----:B------:R-:W2:Y:S02]  /*6950*/  @!P0 SYNCS.PHASECHK.TRANS64 P0, [R0+URZ], R3 ;  /* 0x00000003000085a7 */ /* 0x000ea400080010ff */
[----:B--2---:R-:W-:Y:S05]  /*6960*/  @!P0 BRA `(.L_x_109) ;  /* 0xfffffffc00f08947 */ /* 0x004fea000383ffff */
[----:B------:R-:W-:Y:S05]  /*6970*/  BRA `(.L_x_110) ;  /* 0xffffffb800a07947 */ /* 0x000fea000383ffff */
.L_x_38:
[----:B----4-:R-:W-:-:S07]  /*6980*/  MOV R0, UR5 ;  /* 0x0000000500007c02 */ /* 0x010fce0008000f00 */
.L_x_111:
[----:B-1----:R1:W2:Y:S02]  /*6990*/  SYNCS.PHASECHK.TRANS64.TRYWAIT P0, [R0+URZ], R3 ;  /* 0x00000003000075a7 */ /* 0x0022a400080011ff */
[----:B--2---:R-:W-:Y:S05]  /*69a0*/  @!P0 NANOSLEEP.SYNCS 0x989680 ;  /* 0x009896800000895d */ /* 0x004fea0003900000 */
[----:B------:R-:W2:Y:S02]  /*69b0*/  @!P0 SYNCS.PHASECHK.TRANS64 P0, [R0+URZ], R3 ;  /* 0x00000003000085a7 */ /* 0x000ea400080010ff */
[----:B--2---:R-:W-:Y:S05]  /*69c0*/  @!P0 BRA `(.L_x_111) ;  /* 0xfffffffc00f08947 */ /* 0x004fea000383ffff */
[----:B------:R-:W-:Y:S05]  /*69d0*/  BRA `(.L_x_112) ;  /* 0xffffffb800ac7947 */ /* 0x000fea000383ffff */
.L_x_39:
[----:B----4-:R-:W-:-:S07]  /*69e0*/  MOV R0, UR5 ;  /* 0x0000000500007c02 */ /* 0x010fce0008000f00 */
.L_x_113:
[----:B-1----:R1:W2:Y:S02]  /*69f0*/  SYNCS.PHASECHK.TRANS64.TRYWAIT P0, [R0+URZ], R3 ;  /* 0x00000003000075a7 */ /* 0x0022a400080011ff */
[----:B--2---:R-:W-:Y:S05]  /*6a00*/  @!P0 NANOSLEEP.SYNCS 0x989680 ;  /* 0x009896800000895d */ /* 0x004fea0003900000 */
[----:B------:R-:W2:Y:S02]  /*6a10*/  @!P0 SYNCS.PHASECHK.TRANS64 P0, [R0+URZ], R3 ;  /* 0x00000003000085a7 */ /* 0x000ea400080010ff */
[----:B--2---:R-:W-:Y:S05]  /*6a20*/  @!P0 BRA `(.L_x_113) ;  /* 0xfffffffc00f08947 */ /* 0x004fea000383ffff */
[----:B------:R-:W-:Y:S05]  /*6a30*/  BRA `(.L_x_114) ;  /* 0xffffffb800b87947 */ /* 0x000fea000383ffff */
.L_x_40:
[----:B----4-:R-:W-:-:S07]  /*6a40*/  MOV R0, UR5 ;  /* 0x0000000500007c02 */ /* 0x010fce0008000f00 */
.L_x_115:
[----:B-1----:R1:W2:Y:S02]  /*6a50*/  SYNCS.PHASECHK.TRANS64.TRYWAIT P0, [R0+URZ], R3 ;  /* 0x00000003000075a7 */ /* 0x0022a400080011ff */
[----:B--2---:R-:W-:Y:S05]  /*6a60*/  @!P0 NANOSLEEP.SYNCS 0x989680 ;  /* 0x009896800000895d */ /* 0x004fea0003900000 */
[----:B------:R-:W2:Y:S02]  /*6a70*/  @!P0 SYNCS.PHASECHK.TRANS64 P0, [R0+URZ], R3 ;  /* 0x00000003000085a7 */ /* 0x000ea400080010ff */
[----:B--2---:R-:W-:Y:S05]  /*6a80*/  @!P0 BRA `(.L_x_115) ;  /* 0xfffffffc00f08947 */ /* 0x004fea000383ffff */
[----:B------:R-:W-:Y:S05]  /*6a90*/  BRA `(.L_x_116) ;  /* 0xffffffb800c47947 */ /* 0x000fea000383ffff */
.L_x_41:
[----:B----4-:R-:W-:-:S07]  /*6aa0*/  MOV R0, UR5 ;  /* 0x0000000500007c02 */ /* 0x010fce0008000f00 */
.L_x_117:
[----:B-1----:R1:W2:Y:S02]  /*6ab0*/  SYNCS.PHASECHK.TRANS64.TRYWAIT P0, [R0+URZ], R3 ;  /* 0x00000003000075a7 */ /* 0x0022a400080011ff */
[----:B--2---:R-:W-:Y:S05]  /*6ac0*/  @!P0 NANOSLEEP.SYNCS 0x989680 ;  /* 0x009896800000895d */ /* 0x004fea0003900000 */
[----:B------:R-:W2:Y:S02]  /*6ad0*/  @!P0 SYNCS.PHASECHK.TRANS64 P0, [R0+URZ], R3 ;  /* 0x00000003000085a7 */ /* 0x000ea400080010ff */
[----:B--2---:R-:W-:Y:S05]  /*6ae0*/  @!P0 BRA `(.L_x_117) ;  /* 0xfffffffc00f08947 */ /* 0x004fea000383ffff */
[----:B------:R-:W-:Y:S05]  /*6af0*/  BRA `(.L_x_118) ;  /* 0xffffffb800d07947 */ /* 0x000fea000383ffff */
.L_x_42:
[----:B----4-:R-:W-:-:S07]  /*6b00*/  MOV R0, UR5 ;  /* 0x0000000500007c02 */ /* 0x010fce0008000f00 */
.L_x_119:
[----:B-1----:R1:W2:Y:S02]  /*6b10*/  SYNCS.PHASECHK.TRANS64.TRYWAIT P0, [R0+URZ], R3 ;  /* 0x00000003000075a7 */ /* 0x0022a400080011ff */
[----:B--2---:R-:W-:Y:S05]  /*6b20*/  @!P0 NANOSLEEP.SYNCS 0x989680 ;  /* 0x009896800000895d */ /* 0x004fea0003900000 */
[----:B------:R-:W2:Y:S02]  /*6b30*/  @!P0 SYNCS.PHASECHK.TRANS64 P0, [R0+URZ], R3 ;  /* 0x00000003000085a7 */ /* 0x000ea400080010ff */
[----:B--2---:R-:W-:Y:S05]  /*6b40*/  @!P0 BRA `(.L_x_119) ;  /* 0xfffffffc00f08947 */ /* 0x004fea000383ffff */
[----:B------:R-:W-:Y:S05]  /*6b50*/  BRA `(.L_x_120) ;  /* 0xffffffb800dc7947 */ /* 0x000fea000383ffff */
.L_x_43:
[----:B----4-:R-:W-:-:S07]  /*6b60*/  MOV R0, UR5 ;  /* 0x0000000500007c02 */ /* 0x010fce0008000f00 */
.L_x_121:
[----:B-1----:R1:W2:Y:S02]  /*6b70*/  SYNCS.PHASECHK.TRANS64.TRYWAIT P0, [R0+URZ], R3 ;  /* 0x00000003000075a7 */ /* 0x0022a400080011ff */
[----:B--2---:R-:W-:Y:S05]  /*6b80*/  @!P0 NANOSLEEP.SYNCS 0x989680 ;  /* 0x009896800000895d */ /* 0x004fea0003900000 */
[----:B------:R-:W2:Y:S02]  /*6b90*/  @!P0 SYNCS.PHASECHK.TRANS64 P0, [R0+URZ], R3 ;  /* 0x00000003000085a7 */ /* 0x000ea400080010ff */
[----:B--2---:R-:W-:Y:S05]  /*6ba0*/  @!P0 BRA `(.L_x_121) ;  /* 0xfffffffc00f08947 */ /* 0x004fea000383ffff */
[----:B------:R-:W-:Y:S05]  /*6bb0*/  BRA `(.L_x_122) ;  /* 0xffffffb800e87947 */ /* 0x000fea000383ffff */
.L_x_44:
[----:B----4-:R-:W-:-:S07]  /*6bc0*/  MOV R0, UR5 ;  /* 0x0000000500007c02 */ /* 0x010fce0008000f00 */
.L_x_123:
[----:B-1----:R1:W2:Y:S02]  /*6bd0*/  SYNCS.PHASECHK.TRANS64.TRYWAIT P0, [R0+URZ], R3 ;  /* 0x00000003000075a7 */ /* 0x0022a400080011ff */
[----:B--2---:R-:W-:Y:S05]  /*6be0*/  @!P0 NANOSLEEP.SYNCS 0x989680 ;  /* 0x009896800000895d */ /* 0x004fea0003900000 */
[----:B------:R-:W2:Y:S02]  /*6bf0*/  @!P0 SYNCS.PHASECHK.TRANS64 P0, [R0+URZ], R3 ;  /* 0x00000003000085a7 */ /* 0x000ea400080010ff */
[----:B--2---:R-:W-:Y:S05]  /*6c00*/  @!P0 BRA `(.L_x_123) ;  /* 0xfffffffc00f08947 */ /* 0x004fea000383ffff */
[----:B------:R-:W-:Y:S05]  /*6c10*/  BRA `(.L_x_124) ;  /* 0xffffffb800f47947 */ /* 0x000fea000383ffff */
.L_x_45:
[----:B----4-:R-:W-:-:S07]  /*6c20*/  MOV R0, UR5 ;  /* 0x0000000500007c02 */ /* 0x010fce0008000f00 */
.L_x_125:
[----:B-1----:R1:W2:Y:S02]  /*6c30*/  SYNCS.PHASECHK.TRANS64.TRYWAIT P0, [R0+URZ], R3 ;  /* 0x00000003000075a7 */ /* 0x0022a400080011ff */
[----:B--2---:R-:W-:Y:S05]  /*6c40*/  @!P0 NANOSLEEP.SYNCS 0x989680 ;  /* 0x009896800000895d */ /* 0x004fea0003900000 */
[----:B------:R-:W2:Y:S02]  /*6c50*/  @!P0 SYNCS.PHASECHK.TRANS64 P0, [R0+URZ], R3 ;  /* 0x00000003000085a7 */ /* 0x000ea400080010ff */
[----:B--2---:R-:W-:Y:S05]  /*6c60*/  @!P0 BRA `(.L_x_125) ;  /* 0xfffffffc00f08947 */ /* 0x004fea000383ffff */
[----:B------:R-:W-:Y:S05]  /*6c70*/  BRA `(.L_x_126) ;  /* 0xffffffbc00007947 */ /* 0x000fea000383ffff */
.L_x_46:
[----:B----4-:R-:W-:-:S07]  /*6c80*/  MOV R0, UR5 ;  /* 0x0000000500007c02 */ /* 0x010fce0008000f00 */
.L_x_127:
[----:B-1----:R1:W2:Y:S02]  /*6c90*/  SYNCS.PHASECHK.TRANS64.TRYWAIT P0, [R0+URZ], R3 ;  /* 0x00000003000075a7 */ /* 0x0022a400080011ff */
[----:B--2---:R-:W-:Y:S05]  /*6ca0*/  @!P0 NANOSLEEP.SYNCS 0x989680 ;  /* 0x009896800000895d */ /* 0x004fea0003900000 */
[----:B------:R-:W2:Y:S02]  /*6cb0*/  @!P0 SYNCS.PHASECHK.TRANS64 P0, [R0+URZ], R3 ;  /* 0x00000003000085a7 */ /* 0x000ea400080010ff */
[----:B--2---:R-:W-:Y:S05]  /*6cc0*/  @!P0 BRA `(.L_x_127) ;  /* 0xfffffffc00f08947 */ /* 0x004fea000383ffff */
[----:B------:R-:W-:Y:S05]  /*6cd0*/  BRA `(.L_x_128) ;  /* 0xffffffbc000c7947 */ /* 0x000fea000383ffff */
.L_x_47:
[----:B----4-:R-:W-:-:S07]  /*6ce0*/  MOV R0, UR5 ;  /* 0x0000000500007c02 */ /* 0x010fce0008000f00 */
.L_x_129:
[----:B-1----:R1:W2:Y:S02]  /*6cf0*/  SYNCS.PHASECHK.TRANS64.TRYWAIT P0, [R0+URZ], R3 ;  /* 0x00000003000075a7 */ /* 0x0022a400080011ff */
[----:B--2---:R-:W-:Y:S05]  /*6d00*/  @!P0 NANOSLEEP.SYNCS 0x989680 ;  /* 0x009896800000895d */ /* 0x004fea0003900000 */
[----:B------:R-:W2:Y:S02]  /*6d10*/  @!P0 SYNCS.PHASECHK.TRANS64 P0, [R0+URZ], R3 ;  /* 0x00000003000085a7 */ /* 0x000ea400080010ff */
[----:B--2---:R-:W-:Y:S05]  /*6d20*/  @!P0 BRA `(.L_x_129) ;  /* 0xfffffffc00f08947 */ /* 0x004fea000383ffff */
[----:B------:R-:W-:Y:S05]  /*6d30*/  BRA `(.L_x_130) ;  /* 0xffffffbc00187947 */ /* 0x000fea000383ffff */
.L_x_48:
[----:B----4-:R-:W-:-:S07]  /*6d40*/  MOV R0, UR5 ;  /* 0x0000000500007c02 */ /* 0x010fce0008000f00 */
.L_x_131:
[----:B-1----:R1:W2:Y:S02]  /*6d50*/  SYNCS.PHASECHK.TRANS64.TRYWAIT P0, [R0+URZ], R3 ;  /* 0x00000003000075a7 */ /* 0x0022a400080011ff */
[----:B--2---:R-:W-:Y:S05]  /*6d60*/  @!P0 NANOSLEEP.SYNCS 0x989680 ;  /* 0x009896800000895d */ /* 0x004fea0003900000 */
[----:B------:R-:W2:Y:S02]  /*6d70*/  @!P0 SYNCS.PHASECHK.TRANS64 P0, [R0+URZ], R3 ;  /* 0x00000003000085a7 */ /* 0x000ea400080010ff */
[----:B--2---:R-:W-:Y:S05]  /*6d80*/  @!P0 BRA `(.L_x_131) ;  /* 0xfffffffc00f08947 */ /* 0x004fea000383ffff */
[----:B------:R-:W-:Y:S05]  /*6d90*/  BRA `(.L_x_132) ;  /* 0xffffffbc00247947 */ /* 0x000fea000383ffff */
.L_x_51:
[----:B-1----:R1:W2:Y:S02]  /*6da0*/  SYNCS.PHASECHK.TRANS64.TRYWAIT P0, [R0+URZ+0x150], R5 ;  /* 0x00015005000075a7 */ /* 0x0022a400080011ff */
[----:B--2---:R-:W-:Y:S05]  /*6db0*/  @!P0 NANOSLEEP.SYNCS 0x989680 ;  /* 0x009896800000895d */ /* 0x004fea0003900000 */
[----:B------:R-:W2:Y:S02]  /*6dc0*/  @!P0 SYNCS.PHASECHK.TRANS64 P0, [R0+URZ+0x150], R5 ;  /* 0x00015005000085a7 */ /* 0x000ea400080010ff */
[----:B--2---:R-:W-:Y:S05]  /*6dd0*/  @!P0 BRA `(.L_x_51) ;  /* 0xfffffffc00f08947 */ /* 0x004fea000383ffff */
[----:B------:R-:W-:Y:S05]  /*6de0*/  BRA `(.L_x_133) ;  /* 0xffffffbc00807947 */ /* 0x000fea000383ffff */
.L_x_52:
[----:B------:R-:W-:-:S07]  /*6df0*/  MOV R0, UR5 ;  /* 0x0000000500007c02 */ /* 0x000fce0008000f00 */
.L_x_134:
[----:B-1----:R1:W2:Y:S02]  /*6e00*/  SYNCS.PHASECHK.TRANS64.TRYWAIT P0, [R0+URZ+0x100], R5 ;  /* 0x00010005000075a7 */ /* 0x0022a400080011ff */
[----:B--2---:R-:W-:Y:S05]  /*6e10*/  @!P0 NANOSLEEP.SYNCS 0x989680 ;  /* 0x009896800000895d */ /* 0x004fea0003900000 */
[----:B------:R-:W2:Y:S02]  /*6e20*/  @!P0 SYNCS.PHASECHK.TRANS64 P0, [R0+URZ+0x100], R5 ;  /* 0x00010005000085a7 */ /* 0x000ea400080010ff */
[----:B--2---:R-:W-:Y:S05]  /*6e30*/  @!P0 BRA `(.L_x_134) ;  /* 0xfffffffc00f08947 */ /* 0x004fea000383ffff */
[----:B------:R-:W-:Y:S05]  /*6e40*/  BRA `(.L_x_135) ;  /* 0xffffffbc00907947 */ /* 0x000fea000383ffff */
.L_x_53:
[----:B-1----:R1:W2:Y:S02]  /*6e50*/  SYNCS.PHASECHK.TRANS64.TRYWAIT P1, [R0+URZ+0xf0], R5 ;  /* 0x0000f005000075a7 */ /* 0x0022a400080211ff */
[----:B--2---:R-:W-:Y:S05]  /*6e60*/  @!P1 NANOSLEEP.SYNCS 0x989680 ;  /* 0x009896800000995d */ /* 0x004fea0003900000 */
[----:B------:R-:W2:Y:S02]  /*6e70*/  @!P1 SYNCS.PHASECHK.TRANS64 P1, [R0+URZ+0xf0], R5 ;  /* 0x0000f005000095a7 */ /* 0x000ea400080210ff */
[----:B--2---:R-:W-:Y:S05]  /*6e80*/  @!P1 BRA `(.L_x_53) ;  /* 0xfffffffc00f09947 */ /* 0x004fea000383ffff */
[----:B------:R-:W-:Y:S05]  /*6e90*/  BRA `(.L_x_136) ;  /* 0xffffffbc00c07947 */ /* 0x000fea000383ffff */
.L_x_56:
[----:B------:R-:W-:-:S07]  /*6ea0*/  MOV R0, UR5 ;  /* 0x0000000500007c02 */ /* 0x000fce0008000f00 */
.L_x_137:
[----:B-1----:R1:W2:Y:S02]  /*6eb0*/  SYNCS.PHASECHK.TRANS64.TRYWAIT P0, [R0+URZ+0x100], R3 ;  /* 0x00010003000075a7 */ /* 0x0022a400080011ff */
[----:B--2---:R-:W-:Y:S05]  /*6ec0*/  @!P0 NANOSLEEP.SYNCS 0x989680 ;  /* 0x009896800000895d */ /* 0x004fea0003900000 */
[----:B------:R-:W2:Y:S02]  /*6ed0*/  @!P0 SYNCS.PHASECHK.TRANS64 P0, [R0+URZ+0x100], R3 ;  /* 0x00010003000085a7 */ /* 0x000ea400080010ff */
[----:B--2---:R-:W-:Y:S05]  /*6ee0*/  @!P0 BRA `(.L_x_137) ;  /* 0xfffffffc00f08947 */ /* 0x004fea000383ffff */
[----:B------:R-:W-:Y:S05]  /*6ef0*/  BRA `(.L_x_55) ;  /* 0xffffffc000147947 */ /* 0x000fea000383ffff */
.L_x_63:
[----:B-1----:R1:W2:Y:S02]  /*6f00*/  SYNCS.PHASECHK.TRANS64.TRYWAIT P1, [R0+URZ+0xf0], R5 ;  /* 0x0000f005000075a7 */ /* 0x0022a400080211ff */
[----:B--2---:R-:W-:Y:S05]  /*6f10*/  @!P1 NANOSLEEP.SYNCS 0x989680 ;  /* 0x009896800000995d */ /* 0x004fea0003900000 */
[----:B------:R-:W2:Y:S02]  /*6f20*/  @!P1 SYNCS.PHASECHK.TRANS64 P1, [R0+URZ+0xf0], R5 ;  /* 0x0000f005000095a7 */ /* 0x000ea400080210ff */
[----:B--2---:R-:W-:Y:S05]  /*6f30*/  @!P1 BRA `(.L_x_63) ;  /* 0xfffffffc00f09947 */ /* 0x004fea000383ffff */
[----:B------:R-:W-:Y:S05]  /*6f40*/  BRA `(.L_x_138) ;  /* 0xffffffc400847947 */ /* 0x000fea000383ffff */
.L_x_64:
[----:B------:R-:W-:-:S07]  /*6f50*/  MOV R3, UR7 ;  /* 0x0000000700037c02 */ /* 0x000fce0008000f00 */
.L_x_139:
[----:B-1----:R1:W2:Y:S02]  /*6f60*/  SYNCS.PHASECHK.TRANS64.TRYWAIT P0, [R3+URZ+0x130], R0 ;  /* 0x00013000030075a7 */ /* 0x0022a400080011ff */
[----:B--2---:R-:W-:Y:S05]  /*6f70*/  @!P0 NANOSLEEP.SYNCS 0x989680 ;  /* 0x009896800000895d */ /* 0x004fea0003900000 */
[----:B------:R-:W2:Y:S02]  /*6f80*/  @!P0 SYNCS.PHASECHK.TRANS64 P0, [R3+URZ+0x130], R0 ;  /* 0x00013000030085a7 */ /* 0x000ea400080010ff */
[----:B--2---:R-:W-:Y:S05]  /*6f90*/  @!P0 BRA `(.L_x_139) ;  /* 0xfffffffc00f08947 */ /* 0x004fea000383ffff */
[----:B------:R-:W-:Y:S05]  /*6fa0*/  BRA `(.L_x_140) ;  /* 0xffffffc400d47947 */ /* 0x000fea000383ffff */
.L_x_67:
[----:B------:R-:W-:Y:S07]  /*6fb0*/  MOV R0, UR6 ;  /* 0x0000000600007c02 */ /* 0x000fee0008000f00 */
.L_x_141:
[----:B-1----:R1:W2:Y:S02]  /*6fc0*/  SYNCS.PHASECHK.TRANS64.TRYWAIT P0, [R0+URZ], R3 ;  /* 0x00000003000075a7 */ /* 0x0022a400080011ff */
[----:B--2---:R-:W-:Y:S05]  /*6fd0*/  @!P0 NANOSLEEP.SYNCS 0x989680 ;  /* 0x009896800000895d */ /* 0x004fea0003900000 */
[----:B------:R-:W2:Y:S02]  /*6fe0*/  @!P0 SYNCS.PHASECHK.TRANS64 P0, [R0+URZ], R3 ;  /* 0x00000003000085a7 */ /* 0x000ea400080010ff */
[----:B--2---:R-:W-:Y:S05]  /*6ff0*/  @!P0 BRA `(.L_x_141) ;  /* 0xfffffffc00f08947 */ /* 0x004fea000383ffff */
[----:B------:R-:W-:Y:S05]  /*7000*/  BRA `(.L_x_66) ;  /* 0xffffffc400f07947 */ /* 0x000fea000383ffff */
.L_x_70:
[----:B------:R-:W-:-:S07]  /*7010*/  MOV R0, UR6 ;  /* 0x0000000600007c02 */ /* 0x000fce0008000f00 */
.L_x_142:
[----:B--2---:R2:W4:Y:S02]  /*7020*/  SYNCS.PHASECHK.TRANS64.TRYWAIT P0, [R0+URZ], R3 ;  /* 0x00000003000075a7 */ /* 0x00452400080011ff */
[----:B----4-:R-:W-:Y:S05]  /*7030*/  @!P0 NANOSLEEP.SYNCS 0x989680 ;  /* 0x009896800000895d */ /* 0x010fea0003900000 */
[----:B------:R-:W4:Y:S02]  /*7040*/  @!P0 SYNCS.PHASECHK.TRANS64 P0, [R0+URZ], R3 ;  /* 0x00000003000085a7 */ /* 0x000f2400080010ff */
[----:B----4-:R-:W-:Y:S05]  /*7050*/  @!P0 BRA `(.L_x_142) ;  /* 0xfffffffc00f08947 */ /* 0x010fea000383ffff */
[----:B------:R-:W-:Y:S05]  /*7060*/  BRA `(.L_x_143) ;  /* 0xffffffc800cc7947 */ /* 0x000fea000383ffff */
.L_x_71:
[----:B------:R-:W-:-:S07]  /*7070*/  MOV R0, UR6 ;  /* 0x0000000600007c02 */ /* 0x000fce0008000f00 */
.L_x_144:
[----:B-1----:R1:W2:Y:S02]  /*7080*/  SYNCS.PHASECHK.TRANS64.TRYWAIT P0, [R0+URZ], R3 ;  /* 0x00000003000075a7 */ /* 0x0022a400080011ff */
[----:B--2---:R-:W-:Y:S05]  /*7090*/  @!P0 NANOSLEEP.SYNCS 0x989680 ;  /* 0x009896800000895d */ /* 0x004fea0003900000 */
[----:B------:R-:W2:Y:S02]  /*70a0*/  @!P0 SYNCS.PHASECHK.TRANS64 P0, [R0+URZ], R3 ;  /* 0x00000003000085a7 */ /* 0x000ea400080010ff */
[----:B--2---:R-:W-:Y:S05]  /*70b0*/  @!P0 BRA `(.L_x_144) ;  /* 0xfffffffc00f08947 */ /* 0x004fea000383ffff */
[----:B------:R-:W-:Y:S05]  /*70c0*/  BRA `(.L_x_145) ;  /* 0xffffffc800d87947 */ /* 0x000fea000383ffff */
.L_x_72:
[----:B------:R-:W-:-:S07]  /*70d0*/  MOV R0, UR6 ;  /* 0x0000000600007c02 */ /* 0x000fce0008000f00 */
.L_x_146:
[----:B-1----:R1:W2:Y:S02]  /*70e0*/  SYNCS.PHASECHK.TRANS64.TRYWAIT P0, [R0+URZ], R3 ;  /* 0x00000003000075a7 */ /* 0x0022a400080011ff */
[----:B--2---:R-:W-:Y:S05]  /*70f0*/  @!P0 NANOSLEEP.SYNCS 0x989680 ;  /* 0x009896800000895d */ /* 0x004fea0003900000 */
[----:B------:R-:W2:Y:S02]  /*7100*/  @!P0 SYNCS.PHASECHK.TRANS64 P0, [R0+URZ], R3 ;  /* 0x00000003000085a7 */ /* 0x000ea400080010ff */
[----:B--2---:R-:W-:Y:S05]  /*7110*/  @!P0 BRA `(.L_x_146) ;  /* 0xfffffffc00f08947 */ /* 0x004fea000383ffff */
[----:B------:R-:W-:Y:S05]  /*7120*/  BRA `(.L_x_147) ;  /* 0xffffffc800e47947 */ /* 0x000fea000383ffff */
.L_x_73:
[----:B------:R-:W-:-:S07]  /*7130*/  MOV R0, UR7 ;  /* 0x0000000700007c02 */ /* 0x000fce0008000f00 */
.L_x_148:
[----:B-1----:R1:W2:Y:S02]  /*7140*/  SYNCS.PHASECHK.TRANS64.TRYWAIT P0, [R0+URZ], R3 ;  /* 0x00000003000075a7 */ /* 0x0022a400080011ff */
[----:B--2---:R-:W-:Y:S05]  /*7150*/  @!P0 NANOSLEEP.SYNCS 0x989680 ;  /* 0x009896800000895d */ /* 0x004fea0003900000 */
[----:B------:R-:W2:Y:S02]  /*7160*/  @!P0 SYNCS.PHASECHK.TRANS64 P0, [R0+URZ], R3 ;  /* 0x00000003000085a7 */ /* 0x000ea400080010ff */
[----:B--2---:R-:W-:Y:S05]  /*7170*/  @!P0 BRA `(.L_x_148) ;  /* 0xfffffffc00f08947 */ /* 0x004fea000383ffff */
[----:B------:R-:W-:Y:S05]  /*7180*/  BRA `(.L_x_149) ;  /* 0xffffffc800f07947 */ /* 0x000fea000383ffff */
.L_x_78:
[----:B---3--:R3:W1:Y:S02]  /*7190*/  SYNCS.PHASECHK.TRANS64.TRYWAIT P0, [R0+URZ+0xf0], R3 ;  /* 0x0000f003000075a7 */ /* 0x00866400080011ff */
[----:B-1----:R-:W-:Y:S05]  /*71a0*/  @!P0 NANOSLEEP.SYNCS 0x989680 ;  /* 0x009896800000895d */ /* 0x002fea0003900000 */
[----:B------:R-:W1:Y:S02]  /*71b0*/  @!P0 SYNCS.PHASECHK.TRANS64 P0, [R0+URZ+0xf0], R3 ;  /* 0x0000f003000085a7 */ /* 0x000e6400080010ff */
[----:B-1----:R-:W-:Y:S05]  /*71c0*/  @!P0 BRA `(.L_x_78) ;  /* 0xfffffffc00f08947 */ /* 0x002fea000383ffff */
[----:B------:R-:W-:Y:S05]  /*71d0*/  BRA `(.L_x_150) ;  /* 0xffffffcc00ec7947 */ /* 0x000fea000383ffff */
.L_x_81:
[----:B------:R-:W-:Y:S07]  /*71e0*/  MOV R0, UR6 ;  /* 0x0000000600007c02 */ /* 0x000fee0008000f00 */
.L_x_151:
[----:B-1----:R1:W3:Y:S02]  /*71f0*/  SYNCS.PHASECHK.TRANS64.TRYWAIT P0, [R0+URZ+0xe8], R3 ;  /* 0x0000e803000075a7 */ /* 0x0022e400080011ff */
[----:B---3--:R-:W-:Y:S05]  /*7200*/  @!P0 NANOSLEEP.SYNCS 0x989680 ;  /* 0x009896800000895d */ /* 0x008fea0003900000 */
[----:B------:R-:W3:Y:S02]  /*7210*/  @!P0 SYNCS.PHASECHK.TRANS64 P0, [R0+URZ+0xe8], R3 ;  /* 0x0000e803000085a7 */ /* 0x000ee400080010ff */
[----:B---3--:R-:W-:Y:S05]  /*7220*/  @!P0 BRA `(.L_x_151) ;  /* 0xfffffffc00f08947 */ /* 0x008fea000383ffff */
[----:B------:R-:W-:Y:S05]  /*7230*/  BRA `(.L_x_80) ;  /* 0xffffffd000d87947 */ /* 0x000fea000383ffff */
.L_x_84:
[----:B------:R-:W-:Y:S07]  /*7240*/  MOV R3, UR6 ;  /* 0x0000000600037c02 */ /* 0x000fee0008000f00 */
.L_x_152:
[----:B-1----:R1:W2:Y:S02]  /*7250*/  SYNCS.PHASECHK.TRANS64.TRYWAIT P2, [R3+URZ+0xd8], R26 ;  /* 0x0000d81a030075a7 */ /* 0x0022a400080411ff */
[----:B--2---:R-:W-:Y:S05]  /*7260*/  @!P2 NANOSLEEP.SYNCS 0x989680 ;  /* 0x009896800000a95d */ /* 0x004fea0003900000 */
[----:B------:R-:W2:Y:S02]  /*7270*/  @!P2 SYNCS.PHASECHK.TRANS64 P2, [R3+URZ+0xd8], R26 ;  /* 0x0000d81a0300a5a7 */ /* 0x000ea400080410ff */
[----:B--2---:R-:W-:Y:S05]  /*7280*/  @!P2 BRA `(.L_x_152) ;  /* 0xfffffffc00f0a947 */ /* 0x004fea000383ffff */
[----:B------:R-:W-:Y:S05]  /*7290*/  BRA `(.L_x_153) ;  /* 0xffffffd4006c7947 */ /* 0x000fea000383ffff */
.L_x_87:
[----:B--2---:R2:W4:Y:S02]  /*72a0*/  SYNCS.PHASECHK.TRANS64.TRYWAIT P0, [R0+URZ+0xf0], R3 ;  /* 0x0000f003000075a7 */ /* 0x00452400080011ff */
[----:B----4-:R-:W-:Y:S05]  /*72b0*/  @!P0 NANOSLEEP.SYNCS 0x989680 ;  /* 0x009896800000895d */ /* 0x010fea0003900000 */
[----:B------:R-:W4:Y:S02]  /*72c0*/  @!P0 SYNCS.PHASECHK.TRANS64 P0, [R0+URZ+0xf0], R3 ;  /* 0x0000f003000085a7 */ /* 0x000f2400080010ff */
[----:B----4-:R-:W-:Y:S05]  /*72d0*/  @!P0 BRA `(.L_x_87) ;  /* 0xfffffffc00f08947 */ /* 0x010fea000383ffff */
[----:B------:R-:W-:Y:S05]  /*72e0*/  BRA `(.L_x_154) ;  /* 0xffffffd800c87947 */ /* 0x000fea000383ffff */
.L_x_98:
[----:B-1----:R-:W-:Y:S04]  /*72f0*/  MOV R0, UR43 ;  /* 0x0000002b00007c02 */ /* 0x002fe80008000f00 */
[----:B------:R1:W2:Y:S03]  /*7300*/  SYNCS.PHASECHK.TRANS64.TRYWAIT P1, [R0+URZ+0xd0], R3 ;  /* 0x0000d003000075a7 */ /* 0x0002a600080211ff */
[----:B--2---:R-:W-:Y:S05]  /*7310*/  @!P1 NANOSLEEP.SYNCS 0x989680 ;  /* 0x009896800000995d */ /* 0x004fea0003900000 */
[----:B------:R-:W2:Y:S02]  /*7320*/  @!P1 SYNCS.PHASECHK.TRANS64 P1, [R0+URZ+0xd0], R3 ;  /* 0x0000d003000095a7 */ /* 0x000ea400080210ff */
[----:B--2---:R-:W-:Y:S05]  /*7330*/  @!P1 BRA `(.L_x_98) ;  /* 0xfffffffc00ec9947 */ /* 0x004fea000383ffff */
[----:B------:R-:W-:Y:S05]  /*7340*/  BRA `(.L_x_97) ;  /* 0xffffffe400bc7947 */ /* 0x000fea000383ffff */
.L_x_100:
[----:B-1----:R1:W4:Y:S02]  /*7350*/  SYNCS.PHASECHK.TRANS64.TRYWAIT P1, [R92+URZ+0x110], R7 ;  /* 0x000110075c0075a7 */ /* 0x00232400080211ff */
[----:B----4-:R-:W-:Y:S05]  /*7360*/  @!P1 NANOSLEEP.SYNCS 0x989680 ;  /* 0x009896800000995d */ /* 0x010fea0003900000 */
[----:B------:R-:W4:Y:S02]  /*7370*/  @!P1 SYNCS.PHASECHK.TRANS64 P1, [R92+URZ+0x110], R7 ;  /* 0x000110075c0095a7 */ /* 0x000f2400080210ff */
[----:B----4-:R-:W-:Y:S05]  /*7380*/  @!P1 BRA `(.L_x_100) ;  /* 0xfffffffc00f09947 */ /* 0x010fea000383ffff */
[----:B------:R-:W-:Y:S05]  /*7390*/  BRA `(.L_x_99) ;  /* 0xffffffe400f87947 */ /* 0x000fea000383ffff */
        .weak           $__internal_0_$__cuda_sm10x_tcgen05_guardrail_trap_col_being_dealloced_not_returned_by_alloc
        .type           $__internal_0_$__cuda_sm10x_tcgen05_guardrail_trap_col_being_dealloced_not_returned_by_alloc,@function
        .size           $__internal_0_$__cuda_sm10x_tcgen05_guardrail_trap_col_being_dealloced_not_returned_by_alloc,($__internal_1_$__cuda_sm10x_tcgen05_guardrail_trap_phase_invalid_during_alloc - $__internal_0_$__cuda_sm10x_tcgen05_guardrail_trap_col_being_dealloced_not_returned_by_alloc)
$__internal_0_$__cuda_sm10x_tcgen05_guardrail_trap_col_being_dealloced_not_returned_by_alloc:
[----:B------:R-:W-:Y:S05]  /*73a0*/  BPT.TRAP 0x1 ;  /* 0x000000040000795c */ /* 0x000fea0000300000 */
[----:B------:R-:W-:-:S04]  /*73b0*/  HFMA2 R3, -RZ, RZ, 0, 0 ;  /* 0x00000000ff037431 */ /* 0x000fc800000001ff */
[----:B------:R-:W-:Y:S05]  /*73c0*/  RET.REL.NODEC R2 `(_ZN7cutlass13device_kernelINS_4gemm6kernel13GemmUniversalIN4cute5tupleIJiiiiEEENS1_10collective13CollectiveMmaINS1_35MainloopSm100TmaUmmaWarpSpecializedILi13ELi2ELi4ENS5_IJNS4_1CILi1EEESB_SB_EEEEENS5_IJNSA_ILi64EEESE_NSA_ILi128EEEEEENS_12float_e4m3_tENS5_IJlSB_lEEESH_SI_NS4_8TiledMMAINS4_8MMA_AtomIJNS4_10MMA_TraitsINS4_19SM100_MMA_F8F6F4_SSEJSH_SH_fSE_SE_NS4_17integral_constantINS4_4UMMA5MajorELSP_0EEESQ_NSN_INSO_7ScaleInELSR_0EEESS_EEEEEENS4_6LayoutISC_NS5_IJNSA_ILi0EEESW_SW_EEEEENS5_IJNS4_10UnderscoreESZ_SZ_EEEEENS4_13SM90_TMA_LOADENS4_14ComposedLayoutINS4_7SwizzleILi3ELi4ELi3EEENS4_18smem_ptr_flag_bitsILi8EEENSV_INS5_IJNSA_ILi8EEESF_EEENS5_IJSF_SB_EEEEEEEvNS4_8identityES12_S1C_vS1D_EENS_8epilogue10collective18CollectiveEpilogueINS1F_23Sm100TmaWarpSpecializedILi1ELi1ELi32ELb0ELb0EEEJSG_NS5_IJNSV_ISE_SB_EES1K_EEESH_SI_SH_SI_NS1F_6fusion15FusionCallbacksIS1J_NS1M_17LinearCombinationISH_fSH_fLNS_15FloatRoundStyleE2EEESG_S1L_JEEENS4_5SM1004TMEM4LOAD26SM100_TMEM_LOAD_16dp32b32xES12_NS13_INS14_ILi2ELi4ELi3EEES17_NSV_INS5_IJS18_SE_EEENS5_IJSE_SB_EEEEEEENS4_39AutoVectorizingCopyWithAssumedAlignmentILi128EEENS4_14SM90_TMA_STOREES20_S22_S22_EEEvvEEEEvNT_6ParamsE) ;  /* 0xffffff8c020c7950 */ /* 0x000fea0003c3ffff */
        .weak           $__internal_1_$__cuda_sm10x_tcgen05_guardrail_trap_phase_invalid_during_alloc
        .type           $__internal_1_$__cuda_sm10x_tcgen05_guardrail_trap_phase_invalid_during_alloc,@function
        .size           $__internal_1_$__cuda_sm10x_tcgen05_guardrail_trap_phase_invalid_during_alloc,($__internal_2_$__cuda_sm10x_tcgen05_guardrail_trap_unallocated_columns_being_dealloced - $__internal_1_$__cuda_sm10x_tcgen05_guardrail_trap_phase_invalid_during_alloc)
$__internal_1_$__cuda_sm10x_tcgen05_guardrail_trap_phase_invalid_during_alloc:
[----:B------:R-:W-:Y:S05]  /*73d0*/  BPT.TRAP 0x1 ;  /* 0x000000040000795c */ /* 0x000fea0000300000 */
[----:B------:R-:W-:-:S04]  /*73e0*/  MOV R3, 0x0 ;  /* 0x0000000000037802 */ /* 0x000fc80000000f00 */
[----:B------:R-:W-:Y:S05]  /*73f0*/  RET.REL.NODEC R2 `(_ZN7cutlass13device_kernelINS_4gemm6kernel13GemmUniversalIN4cute5tupleIJiiiiEEENS1_10collective13CollectiveMmaINS1_35MainloopSm100TmaUmmaWarpSpecializedILi13ELi2ELi4ENS5_IJNS4_1CILi1EEESB_SB_EEEEENS5_IJNSA_ILi64EEESE_NSA_ILi128EEEEEENS_12float_e4m3_tENS5_IJlSB_lEEESH_SI_NS4_8TiledMMAINS4_8MMA_AtomIJNS4_10MMA_TraitsINS4_19SM100_MMA_F8F6F4_SSEJSH_SH_fSE_SE_NS4_17integral_constantINS4_4UMMA5MajorELSP_0EEESQ_NSN_INSO_7ScaleInELSR_0EEESS_EEEEEENS4_6LayoutISC_NS5_IJNSA_ILi0EEESW_SW_EEEEENS5_IJNS4_10UnderscoreESZ_SZ_EEEEENS4_13SM90_TMA_LOADENS4_14ComposedLayoutINS4_7SwizzleILi3ELi4ELi3EEENS4_18smem_ptr_flag_bitsILi8EEENSV_INS5_IJNSA_ILi8EEESF_EEENS5_IJSF_SB_EEEEEEEvNS4_8identityES12_S1C_vS1D_EENS_8epilogue10collective18CollectiveEpilogueINS1F_23Sm100TmaWarpSpecializedILi1ELi1ELi32ELb0ELb0EEEJSG_NS5_IJNSV_ISE_SB_EES1K_EEESH_SI_SH_SI_NS1F_6fusion15FusionCallbacksIS1J_NS1M_17LinearCombinationISH_fSH_fLNS_15FloatRoundStyleE2EEESG_S1L_JEEENS4_5SM1004TMEM4LOAD26SM100_TMEM_LOAD_16dp32b32xES12_NS13_INS14_ILi2ELi4ELi3EEES17_NSV_INS5_IJS18_SE_EEENS5_IJSE_SB_EEEEEEENS4_39AutoVectorizingCopyWithAssumedAlignmentILi128EEENS4_14SM90_TMA_STOREES20_S22_S22_EEEvvEEEEvNT_6ParamsE) ;  /* 0xffffff8c02007950 */ /* 0x000fea0003c3ffff */
        .weak           $__internal_2_$__cuda_sm10x_tcgen05_guardrail_trap_unallocated_columns_being_dealloced
        .type           $__internal_2_$__cuda_sm10x_tcgen05_guardrail_trap_unallocated_columns_being_dealloced,@function
        .size           $__internal_2_$__cuda_sm10x_tcgen05_guardrail_trap_unallocated_columns_being_dealloced,(.L_x_156 - $__internal_2_$__cuda_sm10x_tcgen05_guardrail_trap_unallocated_columns_being_dealloced)
$__internal_2_$__cuda_sm10x_tcgen05_guardrail_trap_unallocated_columns_being_dealloced:
[----:B------:R-:W-:Y:S05]  /*7400*/  BPT.TRAP 0x1 ;  /* 0x000000040000795c */ /* 0x000fea0000300000 */
[----:B------:R-:W-:-:S04]  /*7410*/  HFMA2 R3, -RZ, RZ, 0, 0 ;  /* 0x00000000ff037431 */ /* 0x000fc800000001ff */
[----:B------:R-:W-:Y:S05]  /*7420*/  RET.REL.NODEC R2 `(_ZN7cutlass13device_kernelINS_4gemm6kernel13GemmUniversalIN4cute5tupleIJiiiiEEENS1_10collective13CollectiveMmaINS1_35MainloopSm100TmaUmmaWarpSpecializedILi13ELi2ELi4ENS5_IJNS4_1CILi1EEESB_SB_EEEEENS5_IJNSA_ILi64EEESE_NSA_ILi128EEEEEENS_12float_e4m3_tENS5_IJlSB_lEEESH_SI_NS4_8TiledMMAINS4_8MMA_AtomIJNS4_10MMA_TraitsINS4_19SM100_MMA_F8F6F4_SSEJSH_SH_fSE_SE_NS4_17integral_constantINS4_4UMMA5MajorELSP_0EEESQ_NSN_INSO_7ScaleInELSR_0EEESS_EEEEEENS4_6LayoutISC_NS5_IJNSA_ILi0EEESW_SW_EEEEENS5_IJNS4_10UnderscoreESZ_SZ_EEEEENS4_13SM90_TMA_LOADENS4_14ComposedLayoutINS4_7SwizzleILi3ELi4ELi3EEENS4_18smem_ptr_flag_bitsILi8EEENSV_INS5_IJNSA_ILi8EEESF_EEENS5_IJSF_SB_EEEEEEEvNS4_8identityES12_S1C_vS1D_EENS_8epilogue10collective18CollectiveEpilogueINS1F_23Sm100TmaWarpSpecializedILi1ELi1ELi32ELb0ELb0EEEJSG_NS5_IJNSV_ISE_SB_EES1K_EEESH_SI_SH_SI_NS1F_6fusion15FusionCallbacksIS1J_NS1M_17LinearCombinationISH_fSH_fLNS_15FloatRoundStyleE2EEESG_S1L_JEEENS4_5SM1004TMEM4LOAD26SM100_TMEM_LOAD_16dp32b32xES12_NS13_INS14_ILi2ELi4ELi3EEES17_NSV_INS5_IJS18_SE_EEENS5_IJSE_SB_EEEEEEENS4_39AutoVectorizingCopyWithAssumedAlignmentILi128EEENS4_14SM90_TMA_STOREES20_S22_S22_EEEvvEEEEvNT_6ParamsE) ;  /* 0xffffff8802f47950 */ /* 0x000fea0003c3ffff */
.L_x_155:
[----:B------:R-:W-:-:S00]  /*7430*/  BRA `(.L_x_155) ;  /* 0xfffffffc00fc7947 */ /* 0x000fc0000383ffff */
[----:B------:R-:W-:-:S00]  /*7440*/  NOP ;  /* 0x0000000000007918 */ /* 0x000fc00000000000 */
        /* <DEDUP_REMOVED lines=11> */
.L_x_156:


//--------------------- .nv.global.init           --------------------------
	.section	.nv.global.init,"aw",@progbits
.nv.global.init:
	.type		$str$27,@object
	.size		$str$27,($str$28 - $str$27)
$str$27:
        /*0000*/ 	.byte	0x28, 0x61, 0x64, 0x64, 0x72, 0x65, 0x73, 0x73, 0x20, 0x26, 0x20, 0x6d, 0x61, 0x73, 0x6b, 0x29
        /*0010*/ 	.byte	0x20, 0x3d, 0x3d, 0x20, 0x30, 0x00
	.type		$str$28,@object
	.size		$str$28,($str$26 - $str$28)
$str$28:
        /*0016*/ 	.byte	0x2f, 0x74, 0x6d, 0x70, 0x2f, 0x63, 0x75, 0x74, 0x6c, 0x61, 0x73, 0x73, 0x5f, 0x73, 0x77, 0x65
        /*0026*/ 	.byte	0x65, 0x70, 0x5f, 0x73, 0x72, 0x63, 0x2f, 0x69, 0x6e, 0x63, 0x6c, 0x75, 0x64, 0x65, 0x2f, 0x63
        /*0036*/ 	.byte	0x75, 0x74, 0x65, 0x2f, 0x70, 0x6f, 0x69, 0x6e, 0x74, 0x65, 0x72, 0x5f, 0x66, 0x6c, 0x61, 0x67
        /*0046*/ 	.byte	0x67, 0x65, 0x64, 0x2e, 0x68, 0x70, 0x70, 0x00
	.type		$str$26,@object
	.size		$str$26,($str$25 - $str$26)
$str$26:
        /*004e*/ 	.byte	0x2f, 0x74, 0x6d, 0x70, 0x2f, 0x63, 0x75, 0x74, 0x6c, 0x61, 0x73, 0x73, 0x5f, 0x73, 0x77, 0x65
        /*005e*/ 	.byte	0x65, 0x70, 0x5f, 0x73, 0x72, 0x63, 0x2f, 0x69, 0x6e, 0x63, 0x6c, 0x75, 0x64, 0x65, 0x2f, 0x63
        /*006e*/ 	.byte	0x75, 0x74, 0x65, 0x2f, 0x61, 0x74, 0x6f, 0x6d, 0x2f, 0x63, 0x6f, 0x70, 0x79, 0x5f, 0x74, 0x72
        /*007e*/ 	.byte	0x61, 0x69, 0x74, 0x73, 0x5f, 0x73, 0x6d, 0x31, 0x30, 0x30, 0x2e, 0x68, 0x70, 0x70, 0x00
	.type		$str$25,@object
	.size		$str$25,(__unnamed_1 - $str$25)
$str$25:
        /*008d*/ 	.byte	0x28, 0x28, 0x75, 0x69, 0x6e, 0x74, 0x33, 0x32, 0x5f, 0x74, 0x28, 0x74, 0x68, 0x72, 0x65, 0x61
        /*009d*/ 	.byte	0x64, 0x49, 0x64, 0x78, 0x2e, 0x78, 0x29, 0x20, 0x2f, 0x20, 0x33, 0x32, 0x29, 0x20, 0x25, 0x20
        /*00ad*/ 	.byte	0x34, 0x29, 0x20, 0x3d, 0x3d, 0x20, 0x28, 0x28, 0x28, 0x74, 0x6d, 0x65, 0x6d, 0x5f, 0x61, 0x64
        /*00bd*/ 	.byte	0x64, 0x72, 0x20, 0x3e, 0x3e, 0x20, 0x31, 0x36, 0x29, 0x20, 0x2f, 0x20, 0x33, 0x32, 0x29, 0x20
        /*00cd*/ 	.byte	0x25, 0x20, 0x34, 0x29, 0x00
	.type		__unnamed_1,@object
	.size		__unnamed_1,(__unnamed_2 - __unnamed_1)
__unnamed_1:
        /*00d2*/ 	.byte	0x61, 0x75, 0x74, 0x6f, 0x20, 0x63, 0x75, 0x74, 0x65, 0x3a, 0x3a, 0x61, 0x73, 0x5f, 0x70, 0x6f
        /* <DEDUP_REMOVED lines=24> */
        /*0262*/ 	.byte	0x3c, 0x34, 0x30, 0x39, 0x36, 0x3e, 0x3e, 0x3e, 0x3e, 0x5d, 0x00
	.type		__unnamed_2,@object
	.size		__unnamed_2,(.L_2 - __unnamed_2)
__unnamed_2:
        /* <DEDUP_REMOVED lines=40> */
        /*04ed*/ 	.byte	0x74, 0x65, 0x3a, 0x3a, 0x43, 0x3c, 0x30, 0x3e, 0x3e, 0x3e, 0x3e, 0x5d, 0x00
.L_2:


//--------------------- .nv.shared._ZN7cutlass13device_kernelINS_4gemm6kernel13GemmUniversalIN4cute5tupleIJiiiiEEENS1_10collective13CollectiveMmaINS1_35MainloopSm100TmaUmmaWarpSpecializedILi13ELi2ELi4ENS5_IJNS4_1CILi1EEESB_SB_EEEEENS5_IJNSA_ILi64EEESE_NSA_ILi128EEEEEENS_12float_e4m3_tENS5_IJlSB_lEEESH_SI_NS4_8TiledMMAINS4_8MMA_AtomIJNS4_10MMA_TraitsINS4_19SM100_MMA_F8F6F4_SSEJSH_SH_fSE_SE_NS4_17integral_constantINS4_4UMMA5MajorELSP_0EEESQ_NSN_INSO_7ScaleInELSR_0EEESS_EEEEEENS4_6LayoutISC_NS5_IJNSA_ILi0EEESW_SW_EEEEENS5_IJNS4_10UnderscoreESZ_SZ_EEEEENS4_13SM90_TMA_LOADENS4_14ComposedLayoutINS4_7SwizzleILi3ELi4ELi3EEENS4_18smem_ptr_flag_bitsILi8EEENSV_INS5_IJNSA_ILi8EEESF_EEENS5_IJSF_SB_EEEEEEEvNS4_8identityES12_S1C_vS1D_EENS_8epilogue10collective18CollectiveEpilogueINS1F_23Sm100TmaWarpSpecializedILi1ELi1ELi32ELb0ELb0EEEJSG_NS5_IJNSV_ISE_SB_EES1K_EEESH_SI_SH_SI_NS1F_6fusion15FusionCallbacksIS1J_NS1M_17LinearCombinationISH_fSH_fLNS_15FloatRoundStyleE2EEESG_S1L_JEEENS4_5SM1004TMEM4LOAD26SM100_TMEM_LOAD_16dp32b32xES12_NS13_INS14_ILi2ELi4ELi3EEES17_NSV_INS5_IJS18_SE_EEENS5_IJSE_SB_EEEEEEENS4_39AutoVectorizingCopyWithAssumedAlignmentILi128EEENS4_14SM90_TMA_STOREES20_S22_S22_EEEvvEEEEvNT_6ParamsE --------------------------
	.section	.nv.shared._ZN7cutlass13device_kernelINS_4gemm6kernel13GemmUniversalIN4cute5tupleIJiiiiEEENS1_10collective13CollectiveMmaINS1_35MainloopSm100TmaUmmaWarpSpecializedILi13ELi2ELi4ENS5_IJNS4_1CILi1EEESB_SB_EEEEENS5_IJNSA_ILi64EEESE_NSA_ILi128EEEEEENS_12float_e4m3_tENS5_IJlSB_lEEESH_SI_NS4_8TiledMMAINS4_8MMA_AtomIJNS4_10MMA_TraitsINS4_19SM100_MMA_F8F6F4_SSEJSH_SH_fSE_SE_NS4_17integral_constantINS4_4UMMA5MajorELSP_0EEESQ_NSN_INSO_7ScaleInELSR_0EEESS_EEEEEENS4_6LayoutISC_NS5_IJNSA_ILi0EEESW_SW_EEEEENS5_IJNS4_10UnderscoreESZ_SZ_EEEEENS4_13SM90_TMA_LOADENS4_14ComposedLayoutINS4_7SwizzleILi3ELi4ELi3EEENS4_18smem_ptr_flag_bitsILi8EEENSV_INS5_IJNSA_ILi8EEESF_EEENS5_IJSF_SB_EEEEEEEvNS4_8identityES12_S1C_vS1D_EENS_8epilogue10collective18CollectiveEpilogueINS1F_23Sm100TmaWarpSpecializedILi1ELi1ELi32ELb0ELb0EEEJSG_NS5_IJNSV_ISE_SB_EES1K_EEESH_SI_SH_SI_NS1F_6fusion15FusionCallbacksIS1J_NS1M_17LinearCombinationISH_fSH_fLNS_15FloatRoundStyleE2EEESG_S1L_JEEENS4_5SM1004TMEM4LOAD26SM100_TMEM_LOAD_16dp32b32xES12_NS13_INS14_ILi2ELi4ELi3EEES17_NSV_INS5_IJS18_SE_EEENS5_IJSE_SB_EEEEEEENS4_39AutoVectorizingCopyWithAssumedAlignmentILi128EEENS4_14SM90_TMA_STOREES20_S22_S22_EEEvvEEEEvNT_6ParamsE,"aw",@nobits
	.sectionflags	@""
	.align	16
	.zero		1024


//--------------------- .nv.shared.reserved.0     --------------------------
	.section	.nv.shared.reserved.0,"aw",@nobits
	.weak		__nv_reservedSMEM_offset_0_alias
	.size		__nv_reservedSMEM_offset_0_alias, 0, 64
	.other		__nv_reservedSMEM_offset_0_alias,@"STO_CUDA_RESERVED_SHARED STV_DEFAULT"
__nv_reservedSMEM_offset_0_alias:
	.zero		0
.nv.shared.reserved.0:
	.zero		64
	.weak		__nv_reservedSMEM_tcgen05_partition
	.type		__nv_reservedSMEM_tcgen05_partition,@object
	.size		__nv_reservedSMEM_tcgen05_partition,(.L_0 - __nv_reservedSMEM_tcgen05_partition)
__nv_reservedSMEM_tcgen05_partition:
	.zero		32
.L_0:


//--------------------- .nv.global                --------------------------
	.section	.nv.global,"aw",@nobits
.nv.global:
	.type		_ZN39_INTERNAL_eebc2518_4_k_cu_e0df76ae_75234cute1_E,@object
	.size		_ZN39_INTERNAL_eebc2518_4_k_cu_e0df76ae_75234cute1_E,(_ZN39_INTERNAL_eebc2518_4_k_cu_e0df76ae_75234cuda3std3__45__cpo6cbeginE - _ZN39_INTERNAL_eebc2518_4_k_cu_e0df76ae_75234cute1_E)
_ZN39_INTERNAL_eebc2518_4_k_cu_e0df76ae_75234cute1_E:
	.zero		1
	.type		_ZN39_INTERNAL_eebc2518_4_k_cu_e0df76ae_75234cuda3std3__45__cpo6cbeginE,@object
	.size		_ZN39_INTERNAL_eebc2518_4_k_cu_e0df76ae_75234cuda3std3__45__cpo6cbeginE,(_ZN39_INTERNAL_eebc2518_4_k_cu_e0df76ae_75234cuda3std3__48in_placeE - _ZN39_INTERNAL_eebc2518_4_k_cu_e0df76ae_75234cuda3std3__45__cpo6cbeginE)
_ZN39_INTERNAL_eebc2518_4_k_cu_e0df76ae_75234cuda3std3__45__cpo6cbeginE:
	.zero		1
	.type		_ZN39_INTERNAL_eebc2518_4_k_cu_e0df76ae_75234cuda3std3__48in_placeE,@object
	.size		_ZN39_INTERNAL_eebc2518_4_k_cu_e0df76ae_75234cuda3std3__48in_placeE,(_ZN39_INTERNAL_eebc2518_4_k_cu_e0df76ae_75234cuda3std6ranges3__45__cpo9iter_moveE - _ZN39_INTERNAL_eebc2518_4_k_cu_e0df76ae_75234cuda3std3__48in_placeE)
_ZN39_INTERNAL_eebc2518_4_k_cu_e0df76ae_75234cuda3std3__48in_placeE:
	.zero		1
	.type		_ZN39_INTERNAL_eebc2518_4_k_cu_e0df76ae_75234cuda3std6ranges3__45__cpo9iter_moveE,@object
	.size		_ZN39_INTERNAL_eebc2518_4_k_cu_e0df76ae_75234cuda3std6ranges3__45__cpo9iter_moveE,(_ZN39_INTERNAL_eebc2518_4_k_cu_e0df76ae_75234cuda3std3__45__cpo5beginE - _ZN39_INTERNAL_eebc2518_4_k_cu_e0df76ae_75234cuda3std6ranges3__45__cpo9iter_moveE)
_ZN39_INTERNAL_eebc2518_4_k_cu_e0df76ae_75234cuda3std6ranges3__45__cpo9iter_moveE:
	.zero		1
	.type		_ZN39_INTERNAL_eebc2518_4_k_cu_e0df76ae_75234cuda3std3__45__cpo5beginE,@object
	.size		_ZN39_INTERNAL_eebc2518_4_k_cu_e0df76ae_75234cuda3std3__45__cpo5beginE,(_ZN39_INTERNAL_eebc2518_4_k_cu_e0df76ae_75234cuda3std3__441_GLOBAL__N__eebc2518_4_k_cu_e0df76ae_75236ignoreE - _ZN39_INTERNAL_eebc2518_4_k_cu_e0df76ae_75234cuda3std3__45__cpo5beginE)
_ZN39_INTERNAL_eebc2518_4_k_cu_e0df76ae_75234cuda3std3__45__cpo5beginE:
	.zero		1
	.type		_ZN39_INTERNAL_eebc2518_4_k_cu_e0df76ae_75234cuda3std3__441_GLOBAL__N__eebc2518_4_k_cu_e0df76ae_75236ignoreE,@object
	.size		_ZN39_INTERNAL_eebc2518_4_k_cu_e0df76ae_75234cuda3std3__441_GLOBAL__N__eebc2518_4_k_cu_e0df76ae_75236ignoreE,(_ZN39_INTERNAL_eebc2518_4_k_cu_e0df76ae_75234cute7productE - _ZN39_INTERNAL_eebc2518_4_k_cu_e0df76ae_75234cuda3std3__441_GLOBAL__N__eebc2518_4_k_cu_e0df76ae_75236ignoreE)
_ZN39_INTERNAL_eebc2518_4_k_cu_e0df76ae_75234cuda3std3__441_GLOBAL__N__eebc2518_4_k_cu_e0df76ae_75236ignoreE:
	.zero		1
	.type		_ZN39_INTERNAL_eebc2518_4_k_cu_e0df76ae_75234cute7productE,@object
	.size		_ZN39_INTERNAL_eebc2518_4_k_cu_e0df76ae_75234cute7productE,(_ZN39_INTERNAL_eebc2518_4_k_cu_e0df76ae_75234cuda3std3__45__cpo3endE - _ZN39_INTERNAL_eebc2518_4_k_cu_e0df76ae_75234cute7productE)
_ZN39_INTERNAL_eebc2518_4_k_cu_e0df76ae_75234cute7productE:
	.zero		1
	.type		_ZN39_INTERNAL_eebc2518_4_k_cu_e0df76ae_75234cuda3std3__45__cpo3endE,@object
	.size		_ZN39_INTERNAL_eebc2518_4_k_cu_e0df76ae_75234cuda3std3__45__cpo3endE,(_ZN39_INTERNAL_eebc2518_4_k_cu_e0df76ae_75234cuda3std3__419piecewise_constructE - _ZN39_INTERNAL_eebc2518_4_k_cu_e0df76ae_75234cuda3std3__45__cpo3endE)
_ZN39_INTERNAL_eebc2518_4_k_cu_e0df76ae_75234cuda3std3__45__cpo3endE:
	.zero		1
	.type		_ZN39_INTERNAL_eebc2518_4_k_cu_e0df76ae_75234cuda3std3__419piecewise_constructE,@object
	.size		_ZN39_INTERNAL_eebc2518_4_k_cu_e0df76ae_75234cuda3std3__419piecewise_constructE,(_ZN39_INTERNAL_eebc2518_4_k_cu_e0df76ae_75234cuda3std3__45__cpo4cendE - _ZN39_INTERNAL_eebc2518_4_k_cu_e0df76ae_75234cuda3std3__419piecewise_constructE)
_ZN39_INTERNAL_eebc2518_4_k_cu_e0df76ae_75234cuda3std3__419piecewise_constructE:
	.zero		1
	.type		_ZN39_INTERNAL_eebc2518_4_k_cu_e0df76ae_75234cuda3std3__45__cpo4cendE,@object
	.size		_ZN39_INTERNAL_eebc2518_4_k_cu_e0df76ae_75234cuda3std3__45__cpo4cendE,(_ZN39_INTERNAL_eebc2518_4_k_cu_e0df76ae_75234cuda3std6ranges3__45__cpo4swapE - _ZN39_INTERNAL_eebc2518_4_k_cu_e0df76ae_75234cuda3std3__45__cpo4cendE)
_ZN39_INTERNAL_eebc2518_4_k_cu_e0df76ae_75234cuda3std3__45__cpo4cendE:
	.zero		1
	.type		_ZN39_INTERNAL_eebc2518_4_k_cu_e0df76ae_75234cuda3std6ranges3__45__cpo4swapE,@object
	.size		_ZN39_INTERNAL_eebc2518_4_k_cu_e0df76ae_75234cuda3std6ranges3__45__cpo4swapE,(.L_10 - _ZN39_INTERNAL_eebc2518_4_k_cu_e0df76ae_75234cuda3std6ranges3__45__cpo4swapE)
_ZN39_INTERNAL_eebc2518_4_k_cu_e0df76ae_75234cuda3std6ranges3__45__cpo4swapE:
	.zero		1
.L_10:


//--------------------- .nv.constant0._ZN7cutlass13device_kernelINS_4gemm6kernel13GemmUniversalIN4cute5tupleIJiiiiEEENS1_10collective13CollectiveMmaINS1_35MainloopSm100TmaUmmaWarpSpecializedILi13ELi2ELi4ENS5_IJNS4_1CILi1EEESB_SB_EEEEENS5_IJNSA_ILi64EEESE_NSA_ILi128EEEEEENS_12float_e4m3_tENS5_IJlSB_lEEESH_SI_NS4_8TiledMMAINS4_8MMA_AtomIJNS4_10MMA_TraitsINS4_19SM100_MMA_F8F6F4_SSEJSH_SH_fSE_SE_NS4_17integral_constantINS4_4UMMA5MajorELSP_0EEESQ_NSN_INSO_7ScaleInELSR_0EEESS_EEEEEENS4_6LayoutISC_NS5_IJNSA_ILi0EEESW_SW_EEEEENS5_IJNS4_10UnderscoreESZ_SZ_EEEEENS4_13SM90_TMA_LOADENS4_14ComposedLayoutINS4_7SwizzleILi3ELi4ELi3EEENS4_18smem_ptr_flag_bitsILi8EEENSV_INS5_IJNSA_ILi8EEESF_EEENS5_IJSF_SB_EEEEEEEvNS4_8identityES12_S1C_vS1D_EENS_8epilogue10collective18CollectiveEpilogueINS1F_23Sm100TmaWarpSpecializedILi1ELi1ELi32ELb0ELb0EEEJSG_NS5_IJNSV_ISE_SB_EES1K_EEESH_SI_SH_SI_NS1F_6fusion15FusionCallbacksIS1J_NS1M_17LinearCombinationISH_fSH_fLNS_15FloatRoundStyleE2EEESG_S1L_JEEENS4_5SM1004TMEM4LOAD26SM100_TMEM_LOAD_16dp32b32xES12_NS13_INS14_ILi2ELi4ELi3EEES17_NSV_INS5_IJS18_SE_EEENS5_IJSE_SB_EEEEEEENS4_39AutoVectorizingCopyWithAssumedAlignmentILi128EEENS4_14SM90_TMA_STOREES20_S22_S22_EEEvvEEEEvNT_6ParamsE --------------------------
	.section	.nv.constant0._ZN7cutlass13device_kernelINS_4gemm6kernel13GemmUniversalIN4cute5tupleIJiiiiEEENS1_10collective13CollectiveMmaINS1_35MainloopSm100TmaUmmaWarpSpecializedILi13ELi2ELi4ENS5_IJNS4_1CILi1EEESB_SB_EEEEENS5_IJNSA_ILi64EEESE_NSA_ILi128EEEEEENS_12float_e4m3_tENS5_IJlSB_lEEESH_SI_NS4_8TiledMMAINS4_8MMA_AtomIJNS4_10MMA_TraitsINS4_19SM100_MMA_F8F6F4_SSEJSH_SH_fSE_SE_NS4_17integral_constantINS4_4UMMA5MajorELSP_0EEESQ_NSN_INSO_7ScaleInELSR_0EEESS_EEEEEENS4_6LayoutISC_NS5_IJNSA_ILi0EEESW_SW_EEEEENS5_IJNS4_10UnderscoreESZ_SZ_EEEEENS4_13SM90_TMA_LOADENS4_14ComposedLayoutINS4_7SwizzleILi3ELi4ELi3EEENS4_18smem_ptr_flag_bitsILi8EEENSV_INS5_IJNSA_ILi8EEESF_EEENS5_IJSF_SB_EEEEEEEvNS4_8identityES12_S1C_vS1D_EENS_8epilogue10collective18CollectiveEpilogueINS1F_23Sm100TmaWarpSpecializedILi1ELi1ELi32ELb0ELb0EEEJSG_NS5_IJNSV_ISE_SB_EES1K_EEESH_SI_SH_SI_NS1F_6fusion15FusionCallbacksIS1J_NS1M_17LinearCombinationISH_fSH_fLNS_15FloatRoundStyleE2EEESG_S1L_JEEENS4_5SM1004TMEM4LOAD26SM100_TMEM_LOAD_16dp32b32xES12_NS13_INS14_ILi2ELi4ELi3EEES17_NSV_INS5_IJS18_SE_EEENS5_IJSE_SB_EEEEEEENS4_39AutoVectorizingCopyWithAssumedAlignmentILi128EEENS4_14SM90_TMA_STOREES20_S22_S22_EEEvvEEEEvNT_6ParamsE,"a",@progbits
	.sectionflags	@""
	.align	4
.nv.constant0._ZN7cutlass13device_kernelINS_4gemm6kernel13GemmUniversalIN4cute5tupleIJiiiiEEENS1_10collective13CollectiveMmaINS1_35MainloopSm100TmaUmmaWarpSpecializedILi13ELi2ELi4ENS5_IJNS4_1CILi1EEESB_SB_EEEEENS5_IJNSA_ILi64EEESE_NSA_ILi128EEEEEENS_12float_e4m3_tENS5_IJlSB_lEEESH_SI_NS4_8TiledMMAINS4_8MMA_AtomIJNS4_10MMA_TraitsINS4_19SM100_MMA_F8F6F4_SSEJSH_SH_fSE_SE_NS4_17integral_constantINS4_4UMMA5MajorELSP_0EEESQ_NSN_INSO_7ScaleInELSR_0EEESS_EEEEEENS4_6LayoutISC_NS5_IJNSA_ILi0EEESW_SW_EEEEENS5_IJNS4_10UnderscoreESZ_SZ_EEEEENS4_13SM90_TMA_LOADENS4_14ComposedLayoutINS4_7SwizzleILi3ELi4ELi3EEENS4_18smem_ptr_flag_bitsILi8EEENSV_INS5_IJNSA_ILi8EEESF_EEENS5_IJSF_SB_EEEEEEEvNS4_8identityES12_S1C_vS1D_EENS_8epilogue10collective18CollectiveEpilogueINS1F_23Sm100TmaWarpSpecializedILi1ELi1ELi32ELb0ELb0EEEJSG_NS5_IJNSV_ISE_SB_EES1K_EEESH_SI_SH_SI_NS1F_6fusion15FusionCallbacksIS1J_NS1M_17LinearCombinationISH_fSH_fLNS_15FloatRoundStyleE2EEESG_S1L_JEEENS4_5SM1004TMEM4LOAD26SM100_TMEM_LOAD_16dp32b32xES12_NS13_INS14_ILi2ELi4ELi3EEES17_NSV_INS5_IJS18_SE_EEENS5_IJSE_SB_EEEEEEENS4_39AutoVectorizingCopyWithAssumedAlignmentILi128EEENS4_14SM90_TMA_STOREES20_S22_S22_EEEvvEEEEvNT_6ParamsE:
	.zero		2944


//--------------------- SYMBOLS --------------------------

	.type		.nv.reservedSmem.offset0,@object
	.size		.nv.reservedSmem.offset0,0x4
	.type		.nv.reservedSmem.cap,@object
	.size		.nv.reservedSmem.cap,0x4
	.type		__assertfail,@function
